//
// Generated by NVIDIA NVVM Compiler
//
// Compiler Build ID: CL-36424714
// Cuda compilation tools, release 13.0, V13.0.88
// Based on NVVM 20.0.0
//

.version 9.0
.target sm_100
.address_size 64

	// .globl	_Z25sgemm_128x128x8_kernel_v1PKfS0_Pfiii
// _ZZ25sgemm_128x128x8_kernel_v1PKfS0_PfiiiE3AsT has been demoted
// _ZZ25sgemm_128x128x8_kernel_v1PKfS0_PfiiiE2Bs has been demoted
// _ZZ25sgemm_128x128x8_kernel_v1PKfS0_PfiiiE2Cs has been demoted

.visible .entry _Z25sgemm_128x128x8_kernel_v1PKfS0_Pfiii(
	.param .u64 .ptr .align 1 _Z25sgemm_128x128x8_kernel_v1PKfS0_Pfiii_param_0,
	.param .u64 .ptr .align 1 _Z25sgemm_128x128x8_kernel_v1PKfS0_Pfiii_param_1,
	.param .u64 .ptr .align 1 _Z25sgemm_128x128x8_kernel_v1PKfS0_Pfiii_param_2,
	.param .u32 _Z25sgemm_128x128x8_kernel_v1PKfS0_Pfiii_param_3,
	.param .u32 _Z25sgemm_128x128x8_kernel_v1PKfS0_Pfiii_param_4,
	.param .u32 _Z25sgemm_128x128x8_kernel_v1PKfS0_Pfiii_param_5
)
.maxntid 256
.minnctapersm 2
{
	.reg .pred 	%p<75>;
	.reg .b32 	%r<135>;
	.reg .b32 	%f<995>;
	.reg .b64 	%rd<78>;
	// demoted variable
	.shared .align 16 .b8 _ZZ25sgemm_128x128x8_kernel_v1PKfS0_PfiiiE3AsT[4224];
	// demoted variable
	.shared .align 16 .b8 _ZZ25sgemm_128x128x8_kernel_v1PKfS0_PfiiiE2Bs[4096];
	// demoted variable
	.shared .align 16 .b8 _ZZ25sgemm_128x128x8_kernel_v1PKfS0_PfiiiE2Cs[4096];
	ld.param.u64 	%rd5, [_Z25sgemm_128x128x8_kernel_v1PKfS0_Pfiii_param_0];
	ld.param.u64 	%rd6, [_Z25sgemm_128x128x8_kernel_v1PKfS0_Pfiii_param_1];
	ld.param.u64 	%rd7, [_Z25sgemm_128x128x8_kernel_v1PKfS0_Pfiii_param_2];
	ld.param.u32 	%r63, [_Z25sgemm_128x128x8_kernel_v1PKfS0_Pfiii_param_3];
	ld.param.u32 	%r64, [_Z25sgemm_128x128x8_kernel_v1PKfS0_Pfiii_param_4];
	ld.param.u32 	%r65, [_Z25sgemm_128x128x8_kernel_v1PKfS0_Pfiii_param_5];
	cvta.to.global.u64 	%rd1, %rd6;
	cvta.to.global.u64 	%rd2, %rd5;
	cvta.to.global.u64 	%rd3, %rd7;
	mov.u32 	%r1, %tid.x;
	shr.u32 	%r2, %r1, 5;
	mov.u32 	%r66, %ctaid.y;
	shl.b32 	%r3, %r66, 7;
	mov.u32 	%r67, %ctaid.x;
	shl.b32 	%r4, %r67, 7;
	shr.u32 	%r68, %r1, 1;
	and.b32  	%r5, %r68, 124;
	and.b32  	%r6, %r1, 7;
	or.b32  	%r7, %r5, %r3;
	and.b32  	%r8, %r1, 31;
	or.b32  	%r9, %r4, %r8;
	and.b32  	%r10, %r68, 96;
	shl.b32 	%r69, %r1, 1;
	and.b32  	%r11, %r69, 64;
	shr.u32 	%r12, %r1, 3;
	and.b32  	%r70, %r12, 2;
	and.b32  	%r71, %r1, 1;
	or.b32  	%r13, %r70, %r71;
	and.b32  	%r14, %r69, 28;
	setp.lt.s32 	%p1, %r64, 1;
	mov.f32 	%f923, 0f00000000;
	mov.f32 	%f924, %f923;
	mov.f32 	%f925, %f923;
	mov.f32 	%f926, %f923;
	mov.f32 	%f927, %f923;
	mov.f32 	%f928, %f923;
	mov.f32 	%f929, %f923;
	mov.f32 	%f930, %f923;
	mov.f32 	%f931, %f923;
	mov.f32 	%f932, %f923;
	mov.f32 	%f933, %f923;
	mov.f32 	%f934, %f923;
	mov.f32 	%f935, %f923;
	mov.f32 	%f936, %f923;
	mov.f32 	%f937, %f923;
	mov.f32 	%f938, %f923;
	mov.f32 	%f939, %f923;
	mov.f32 	%f940, %f923;
	mov.f32 	%f941, %f923;
	mov.f32 	%f942, %f923;
	mov.f32 	%f943, %f923;
	mov.f32 	%f944, %f923;
	mov.f32 	%f945, %f923;
	mov.f32 	%f946, %f923;
	mov.f32 	%f947, %f923;
	mov.f32 	%f948, %f923;
	mov.f32 	%f949, %f923;
	mov.f32 	%f950, %f923;
	mov.f32 	%f951, %f923;
	mov.f32 	%f952, %f923;
	mov.f32 	%f953, %f923;
	mov.f32 	%f954, %f923;
	mov.f32 	%f955, %f923;
	mov.f32 	%f956, %f923;
	mov.f32 	%f957, %f923;
	mov.f32 	%f958, %f923;
	mov.f32 	%f959, %f923;
	mov.f32 	%f960, %f923;
	mov.f32 	%f961, %f923;
	mov.f32 	%f962, %f923;
	mov.f32 	%f963, %f923;
	mov.f32 	%f964, %f923;
	mov.f32 	%f965, %f923;
	mov.f32 	%f966, %f923;
	mov.f32 	%f967, %f923;
	mov.f32 	%f968, %f923;
	mov.f32 	%f969, %f923;
	mov.f32 	%f970, %f923;
	mov.f32 	%f971, %f923;
	mov.f32 	%f972, %f923;
	mov.f32 	%f973, %f923;
	mov.f32 	%f974, %f923;
	mov.f32 	%f975, %f923;
	mov.f32 	%f976, %f923;
	mov.f32 	%f977, %f923;
	mov.f32 	%f978, %f923;
	mov.f32 	%f979, %f923;
	mov.f32 	%f980, %f923;
	mov.f32 	%f981, %f923;
	mov.f32 	%f982, %f923;
	mov.f32 	%f983, %f923;
	mov.f32 	%f984, %f923;
	mov.f32 	%f985, %f923;
	mov.f32 	%f986, %f923;
	@%p1 bra 	$L__BB0_19;
	add.s32 	%r72, %r64, 7;
	shr.u32 	%r73, %r72, 3;
	add.s32 	%r15, %r7, 1;
	add.s32 	%r16, %r7, 2;
	add.s32 	%r17, %r7, 3;
	add.s32 	%r18, %r9, 32;
	add.s32 	%r19, %r9, 64;
	add.s32 	%r20, %r9, 96;
	mov.u32 	%r74, _ZZ25sgemm_128x128x8_kernel_v1PKfS0_PfiiiE3AsT;
	mad.lo.s32 	%r75, %r6, 528, %r74;
	shl.b32 	%r76, %r5, 2;
	add.s32 	%r21, %r75, %r76;
	shl.b32 	%r77, %r2, 9;
	mov.u32 	%r78, _ZZ25sgemm_128x128x8_kernel_v1PKfS0_PfiiiE2Bs;
	add.s32 	%r79, %r78, %r77;
	shl.b32 	%r80, %r8, 2;
	add.s32 	%r22, %r79, %r80;
	shl.b32 	%r81, %r13, 2;
	add.s32 	%r82, %r81, %r10;
	shl.b32 	%r83, %r82, 2;
	add.s32 	%r23, %r74, %r83;
	add.s32 	%r84, %r11, %r14;
	shl.b32 	%r85, %r84, 2;
	add.s32 	%r24, %r78, %r85;
	neg.s32 	%r134, %r73;
	mul.lo.s32 	%r133, %r65, %r2;
	shl.b32 	%r27, %r65, 3;
	add.s32 	%r86, %r133, %r4;
	add.s32 	%r132, %r86, %r8;
	mad.lo.s32 	%r127, %r64, %r7, %r6;
	add.s32 	%r128, %r127, %r64;
	add.s32 	%r129, %r128, %r64;
	add.s32 	%r130, %r129, %r64;
	mov.f32 	%f923, 0f00000000;
	cvt.s64.s32 	%rd18, %r9;
	mov.u32 	%r126, %r6;
	mov.u32 	%r131, %r2;
$L__BB0_2:
	setp.ge.s32 	%p2, %r7, %r63;
	setp.ge.s32 	%p3, %r126, %r64;
	mov.f32 	%f987, 0f00000000;
	or.pred  	%p4, %p2, %p3;
	@%p4 bra 	$L__BB0_4;
	mul.wide.u32 	%rd8, %r127, 4;
	add.s64 	%rd9, %rd2, %rd8;
	ld.global.nc.f32 	%f987, [%rd9];
$L__BB0_4:
	setp.ge.s32 	%p6, %r15, %r63;
	mov.f32 	%f988, 0f00000000;
	or.pred  	%p7, %p6, %p3;
	@%p7 bra 	$L__BB0_6;
	mul.wide.u32 	%rd10, %r128, 4;
	add.s64 	%rd11, %rd2, %rd10;
	ld.global.nc.f32 	%f988, [%rd11];
$L__BB0_6:
	setp.ge.s32 	%p9, %r16, %r63;
	mov.f32 	%f989, 0f00000000;
	or.pred  	%p10, %p9, %p3;
	@%p10 bra 	$L__BB0_8;
	mul.wide.u32 	%rd12, %r129, 4;
	add.s64 	%rd13, %rd2, %rd12;
	ld.global.nc.f32 	%f989, [%rd13];
$L__BB0_8:
	setp.ge.s32 	%p12, %r17, %r63;
	mov.f32 	%f990, 0f00000000;
	or.pred  	%p13, %p12, %p3;
	@%p13 bra 	$L__BB0_10;
	mul.wide.u32 	%rd14, %r130, 4;
	add.s64 	%rd15, %rd2, %rd14;
	ld.global.nc.f32 	%f990, [%rd15];
$L__BB0_10:
	setp.ge.s32 	%p14, %r9, %r65;
	setp.ge.s32 	%p15, %r131, %r64;
	mov.f32 	%f991, 0f00000000;
	or.pred  	%p16, %p15, %p14;
	@%p16 bra 	$L__BB0_12;
	mul.wide.s32 	%rd16, %r132, 4;
	add.s64 	%rd17, %rd1, %rd16;
	ld.global.nc.f32 	%f991, [%rd17];
$L__BB0_12:
	setp.ge.s32 	%p18, %r18, %r65;
	cvt.s64.s32 	%rd19, %r133;
	add.s64 	%rd20, %rd19, %rd18;
	shl.b64 	%rd21, %rd20, 2;
	add.s64 	%rd4, %rd1, %rd21;
	mov.f32 	%f992, 0f00000000;
	or.pred  	%p19, %p15, %p18;
	@%p19 bra 	$L__BB0_14;
	ld.global.nc.f32 	%f992, [%rd4+128];
$L__BB0_14:
	setp.ge.s32 	%p21, %r19, %r65;
	mov.f32 	%f993, 0f00000000;
	or.pred  	%p22, %p15, %p21;
	@%p22 bra 	$L__BB0_16;
	ld.global.nc.f32 	%f993, [%rd4+256];
$L__BB0_16:
	setp.ge.s32 	%p24, %r20, %r65;
	mov.f32 	%f994, 0f00000000;
	or.pred  	%p25, %p15, %p24;
	@%p25 bra 	$L__BB0_18;
	ld.global.nc.f32 	%f994, [%rd4+384];
$L__BB0_18:
	st.shared.v4.f32 	[%r21], {%f987, %f988, %f989, %f990};
	st.shared.f32 	[%r22], %f991;
	st.shared.f32 	[%r22+128], %f992;
	st.shared.f32 	[%r22+256], %f993;
	st.shared.f32 	[%r22+384], %f994;
	bar.sync 	0;
	ld.shared.v4.f32 	{%f219, %f220, %f221, %f222}, [%r23];
	ld.shared.v4.f32 	{%f223, %f224, %f225, %f226}, [%r23+64];
	ld.shared.v4.f32 	{%f227, %f228, %f229, %f230}, [%r24];
	ld.shared.v4.f32 	{%f231, %f232, %f233, %f234}, [%r24+128];
	fma.rn.f32 	%f235, %f219, %f227, %f986;
	fma.rn.f32 	%f236, %f219, %f228, %f985;
	fma.rn.f32 	%f237, %f219, %f229, %f984;
	fma.rn.f32 	%f238, %f219, %f230, %f983;
	fma.rn.f32 	%f239, %f219, %f231, %f982;
	fma.rn.f32 	%f240, %f219, %f232, %f981;
	fma.rn.f32 	%f241, %f219, %f233, %f980;
	fma.rn.f32 	%f242, %f219, %f234, %f979;
	fma.rn.f32 	%f243, %f220, %f227, %f978;
	fma.rn.f32 	%f244, %f220, %f228, %f977;
	fma.rn.f32 	%f245, %f220, %f229, %f976;
	fma.rn.f32 	%f246, %f220, %f230, %f975;
	fma.rn.f32 	%f247, %f220, %f231, %f974;
	fma.rn.f32 	%f248, %f220, %f232, %f973;
	fma.rn.f32 	%f249, %f220, %f233, %f972;
	fma.rn.f32 	%f250, %f220, %f234, %f971;
	fma.rn.f32 	%f251, %f221, %f227, %f970;
	fma.rn.f32 	%f252, %f221, %f228, %f969;
	fma.rn.f32 	%f253, %f221, %f229, %f968;
	fma.rn.f32 	%f254, %f221, %f230, %f967;
	fma.rn.f32 	%f255, %f221, %f231, %f966;
	fma.rn.f32 	%f256, %f221, %f232, %f965;
	fma.rn.f32 	%f257, %f221, %f233, %f964;
	fma.rn.f32 	%f258, %f221, %f234, %f963;
	fma.rn.f32 	%f259, %f222, %f227, %f962;
	fma.rn.f32 	%f260, %f222, %f228, %f961;
	fma.rn.f32 	%f261, %f222, %f229, %f960;
	fma.rn.f32 	%f262, %f222, %f230, %f959;
	fma.rn.f32 	%f263, %f222, %f231, %f958;
	fma.rn.f32 	%f264, %f222, %f232, %f957;
	fma.rn.f32 	%f265, %f222, %f233, %f956;
	fma.rn.f32 	%f266, %f222, %f234, %f955;
	fma.rn.f32 	%f267, %f223, %f227, %f954;
	fma.rn.f32 	%f268, %f223, %f228, %f953;
	fma.rn.f32 	%f269, %f223, %f229, %f952;
	fma.rn.f32 	%f270, %f223, %f230, %f951;
	fma.rn.f32 	%f271, %f223, %f231, %f950;
	fma.rn.f32 	%f272, %f223, %f232, %f949;
	fma.rn.f32 	%f273, %f223, %f233, %f948;
	fma.rn.f32 	%f274, %f223, %f234, %f947;
	fma.rn.f32 	%f275, %f224, %f227, %f946;
	fma.rn.f32 	%f276, %f224, %f228, %f945;
	fma.rn.f32 	%f277, %f224, %f229, %f944;
	fma.rn.f32 	%f278, %f224, %f230, %f943;
	fma.rn.f32 	%f279, %f224, %f231, %f942;
	fma.rn.f32 	%f280, %f224, %f232, %f941;
	fma.rn.f32 	%f281, %f224, %f233, %f940;
	fma.rn.f32 	%f282, %f224, %f234, %f939;
	fma.rn.f32 	%f283, %f225, %f227, %f938;
	fma.rn.f32 	%f284, %f225, %f228, %f937;
	fma.rn.f32 	%f285, %f225, %f229, %f936;
	fma.rn.f32 	%f286, %f225, %f230, %f935;
	fma.rn.f32 	%f287, %f225, %f231, %f934;
	fma.rn.f32 	%f288, %f225, %f232, %f933;
	fma.rn.f32 	%f289, %f225, %f233, %f932;
	fma.rn.f32 	%f290, %f225, %f234, %f931;
	fma.rn.f32 	%f291, %f226, %f227, %f930;
	fma.rn.f32 	%f292, %f226, %f228, %f929;
	fma.rn.f32 	%f293, %f226, %f229, %f928;
	fma.rn.f32 	%f294, %f226, %f230, %f927;
	fma.rn.f32 	%f295, %f226, %f231, %f926;
	fma.rn.f32 	%f296, %f226, %f232, %f925;
	fma.rn.f32 	%f297, %f226, %f233, %f924;
	fma.rn.f32 	%f298, %f226, %f234, %f923;
	ld.shared.v4.f32 	{%f299, %f300, %f301, %f302}, [%r23+528];
	ld.shared.v4.f32 	{%f303, %f304, %f305, %f306}, [%r23+592];
	ld.shared.v4.f32 	{%f307, %f308, %f309, %f310}, [%r24+512];
	ld.shared.v4.f32 	{%f311, %f312, %f313, %f314}, [%r24+640];
	fma.rn.f32 	%f315, %f299, %f307, %f235;
	fma.rn.f32 	%f316, %f299, %f308, %f236;
	fma.rn.f32 	%f317, %f299, %f309, %f237;
	fma.rn.f32 	%f318, %f299, %f310, %f238;
	fma.rn.f32 	%f319, %f299, %f311, %f239;
	fma.rn.f32 	%f320, %f299, %f312, %f240;
	fma.rn.f32 	%f321, %f299, %f313, %f241;
	fma.rn.f32 	%f322, %f299, %f314, %f242;
	fma.rn.f32 	%f323, %f300, %f307, %f243;
	fma.rn.f32 	%f324, %f300, %f308, %f244;
	fma.rn.f32 	%f325, %f300, %f309, %f245;
	fma.rn.f32 	%f326, %f300, %f310, %f246;
	fma.rn.f32 	%f327, %f300, %f311, %f247;
	fma.rn.f32 	%f328, %f300, %f312, %f248;
	fma.rn.f32 	%f329, %f300, %f313, %f249;
	fma.rn.f32 	%f330, %f300, %f314, %f250;
	fma.rn.f32 	%f331, %f301, %f307, %f251;
	fma.rn.f32 	%f332, %f301, %f308, %f252;
	fma.rn.f32 	%f333, %f301, %f309, %f253;
	fma.rn.f32 	%f334, %f301, %f310, %f254;
	fma.rn.f32 	%f335, %f301, %f311, %f255;
	fma.rn.f32 	%f336, %f301, %f312, %f256;
	fma.rn.f32 	%f337, %f301, %f313, %f257;
	fma.rn.f32 	%f338, %f301, %f314, %f258;
	fma.rn.f32 	%f339, %f302, %f307, %f259;
	fma.rn.f32 	%f340, %f302, %f308, %f260;
	fma.rn.f32 	%f341, %f302, %f309, %f261;
	fma.rn.f32 	%f342, %f302, %f310, %f262;
	fma.rn.f32 	%f343, %f302, %f311, %f263;
	fma.rn.f32 	%f344, %f302, %f312, %f264;
	fma.rn.f32 	%f345, %f302, %f313, %f265;
	fma.rn.f32 	%f346, %f302, %f314, %f266;
	fma.rn.f32 	%f347, %f303, %f307, %f267;
	fma.rn.f32 	%f348, %f303, %f308, %f268;
	fma.rn.f32 	%f349, %f303, %f309, %f269;
	fma.rn.f32 	%f350, %f303, %f310, %f270;
	fma.rn.f32 	%f351, %f303, %f311, %f271;
	fma.rn.f32 	%f352, %f303, %f312, %f272;
	fma.rn.f32 	%f353, %f303, %f313, %f273;
	fma.rn.f32 	%f354, %f303, %f314, %f274;
	fma.rn.f32 	%f355, %f304, %f307, %f275;
	fma.rn.f32 	%f356, %f304, %f308, %f276;
	fma.rn.f32 	%f357, %f304, %f309, %f277;
	fma.rn.f32 	%f358, %f304, %f310, %f278;
	fma.rn.f32 	%f359, %f304, %f311, %f279;
	fma.rn.f32 	%f360, %f304, %f312, %f280;
	fma.rn.f32 	%f361, %f304, %f313, %f281;
	fma.rn.f32 	%f362, %f304, %f314, %f282;
	fma.rn.f32 	%f363, %f305, %f307, %f283;
	fma.rn.f32 	%f364, %f305, %f308, %f284;
	fma.rn.f32 	%f365, %f305, %f309, %f285;
	fma.rn.f32 	%f366, %f305, %f310, %f286;
	fma.rn.f32 	%f367, %f305, %f311, %f287;
	fma.rn.f32 	%f368, %f305, %f312, %f288;
	fma.rn.f32 	%f369, %f305, %f313, %f289;
	fma.rn.f32 	%f370, %f305, %f314, %f290;
	fma.rn.f32 	%f371, %f306, %f307, %f291;
	fma.rn.f32 	%f372, %f306, %f308, %f292;
	fma.rn.f32 	%f373, %f306, %f309, %f293;
	fma.rn.f32 	%f374, %f306, %f310, %f294;
	fma.rn.f32 	%f375, %f306, %f311, %f295;
	fma.rn.f32 	%f376, %f306, %f312, %f296;
	fma.rn.f32 	%f377, %f306, %f313, %f297;
	fma.rn.f32 	%f378, %f306, %f314, %f298;
	ld.shared.v4.f32 	{%f379, %f380, %f381, %f382}, [%r23+1056];
	ld.shared.v4.f32 	{%f383, %f384, %f385, %f386}, [%r23+1120];
	ld.shared.v4.f32 	{%f387, %f388, %f389, %f390}, [%r24+1024];
	ld.shared.v4.f32 	{%f391, %f392, %f393, %f394}, [%r24+1152];
	fma.rn.f32 	%f395, %f379, %f387, %f315;
	fma.rn.f32 	%f396, %f379, %f388, %f316;
	fma.rn.f32 	%f397, %f379, %f389, %f317;
	fma.rn.f32 	%f398, %f379, %f390, %f318;
	fma.rn.f32 	%f399, %f379, %f391, %f319;
	fma.rn.f32 	%f400, %f379, %f392, %f320;
	fma.rn.f32 	%f401, %f379, %f393, %f321;
	fma.rn.f32 	%f402, %f379, %f394, %f322;
	fma.rn.f32 	%f403, %f380, %f387, %f323;
	fma.rn.f32 	%f404, %f380, %f388, %f324;
	fma.rn.f32 	%f405, %f380, %f389, %f325;
	fma.rn.f32 	%f406, %f380, %f390, %f326;
	fma.rn.f32 	%f407, %f380, %f391, %f327;
	fma.rn.f32 	%f408, %f380, %f392, %f328;
	fma.rn.f32 	%f409, %f380, %f393, %f329;
	fma.rn.f32 	%f410, %f380, %f394, %f330;
	fma.rn.f32 	%f411, %f381, %f387, %f331;
	fma.rn.f32 	%f412, %f381, %f388, %f332;
	fma.rn.f32 	%f413, %f381, %f389, %f333;
	fma.rn.f32 	%f414, %f381, %f390, %f334;
	fma.rn.f32 	%f415, %f381, %f391, %f335;
	fma.rn.f32 	%f416, %f381, %f392, %f336;
	fma.rn.f32 	%f417, %f381, %f393, %f337;
	fma.rn.f32 	%f418, %f381, %f394, %f338;
	fma.rn.f32 	%f419, %f382, %f387, %f339;
	fma.rn.f32 	%f420, %f382, %f388, %f340;
	fma.rn.f32 	%f421, %f382, %f389, %f341;
	fma.rn.f32 	%f422, %f382, %f390, %f342;
	fma.rn.f32 	%f423, %f382, %f391, %f343;
	fma.rn.f32 	%f424, %f382, %f392, %f344;
	fma.rn.f32 	%f425, %f382, %f393, %f345;
	fma.rn.f32 	%f426, %f382, %f394, %f346;
	fma.rn.f32 	%f427, %f383, %f387, %f347;
	fma.rn.f32 	%f428, %f383, %f388, %f348;
	fma.rn.f32 	%f429, %f383, %f389, %f349;
	fma.rn.f32 	%f430, %f383, %f390, %f350;
	fma.rn.f32 	%f431, %f383, %f391, %f351;
	fma.rn.f32 	%f432, %f383, %f392, %f352;
	fma.rn.f32 	%f433, %f383, %f393, %f353;
	fma.rn.f32 	%f434, %f383, %f394, %f354;
	fma.rn.f32 	%f435, %f384, %f387, %f355;
	fma.rn.f32 	%f436, %f384, %f388, %f356;
	fma.rn.f32 	%f437, %f384, %f389, %f357;
	fma.rn.f32 	%f438, %f384, %f390, %f358;
	fma.rn.f32 	%f439, %f384, %f391, %f359;
	fma.rn.f32 	%f440, %f384, %f392, %f360;
	fma.rn.f32 	%f441, %f384, %f393, %f361;
	fma.rn.f32 	%f442, %f384, %f394, %f362;
	fma.rn.f32 	%f443, %f385, %f387, %f363;
	fma.rn.f32 	%f444, %f385, %f388, %f364;
	fma.rn.f32 	%f445, %f385, %f389, %f365;
	fma.rn.f32 	%f446, %f385, %f390, %f366;
	fma.rn.f32 	%f447, %f385, %f391, %f367;
	fma.rn.f32 	%f448, %f385, %f392, %f368;
	fma.rn.f32 	%f449, %f385, %f393, %f369;
	fma.rn.f32 	%f450, %f385, %f394, %f370;
	fma.rn.f32 	%f451, %f386, %f387, %f371;
	fma.rn.f32 	%f452, %f386, %f388, %f372;
	fma.rn.f32 	%f453, %f386, %f389, %f373;
	fma.rn.f32 	%f454, %f386, %f390, %f374;
	fma.rn.f32 	%f455, %f386, %f391, %f375;
	fma.rn.f32 	%f456, %f386, %f392, %f376;
	fma.rn.f32 	%f457, %f386, %f393, %f377;
	fma.rn.f32 	%f458, %f386, %f394, %f378;
	ld.shared.v4.f32 	{%f459, %f460, %f461, %f462}, [%r23+1584];
	ld.shared.v4.f32 	{%f463, %f464, %f465, %f466}, [%r23+1648];
	ld.shared.v4.f32 	{%f467, %f468, %f469, %f470}, [%r24+1536];
	ld.shared.v4.f32 	{%f471, %f472, %f473, %f474}, [%r24+1664];
	fma.rn.f32 	%f475, %f459, %f467, %f395;
	fma.rn.f32 	%f476, %f459, %f468, %f396;
	fma.rn.f32 	%f477, %f459, %f469, %f397;
	fma.rn.f32 	%f478, %f459, %f470, %f398;
	fma.rn.f32 	%f479, %f459, %f471, %f399;
	fma.rn.f32 	%f480, %f459, %f472, %f400;
	fma.rn.f32 	%f481, %f459, %f473, %f401;
	fma.rn.f32 	%f482, %f459, %f474, %f402;
	fma.rn.f32 	%f483, %f460, %f467, %f403;
	fma.rn.f32 	%f484, %f460, %f468, %f404;
	fma.rn.f32 	%f485, %f460, %f469, %f405;
	fma.rn.f32 	%f486, %f460, %f470, %f406;
	fma.rn.f32 	%f487, %f460, %f471, %f407;
	fma.rn.f32 	%f488, %f460, %f472, %f408;
	fma.rn.f32 	%f489, %f460, %f473, %f409;
	fma.rn.f32 	%f490, %f460, %f474, %f410;
	fma.rn.f32 	%f491, %f461, %f467, %f411;
	fma.rn.f32 	%f492, %f461, %f468, %f412;
	fma.rn.f32 	%f493, %f461, %f469, %f413;
	fma.rn.f32 	%f494, %f461, %f470, %f414;
	fma.rn.f32 	%f495, %f461, %f471, %f415;
	fma.rn.f32 	%f496, %f461, %f472, %f416;
	fma.rn.f32 	%f497, %f461, %f473, %f417;
	fma.rn.f32 	%f498, %f461, %f474, %f418;
	fma.rn.f32 	%f499, %f462, %f467, %f419;
	fma.rn.f32 	%f500, %f462, %f468, %f420;
	fma.rn.f32 	%f501, %f462, %f469, %f421;
	fma.rn.f32 	%f502, %f462, %f470, %f422;
	fma.rn.f32 	%f503, %f462, %f471, %f423;
	fma.rn.f32 	%f504, %f462, %f472, %f424;
	fma.rn.f32 	%f505, %f462, %f473, %f425;
	fma.rn.f32 	%f506, %f462, %f474, %f426;
	fma.rn.f32 	%f507, %f463, %f467, %f427;
	fma.rn.f32 	%f508, %f463, %f468, %f428;
	fma.rn.f32 	%f509, %f463, %f469, %f429;
	fma.rn.f32 	%f510, %f463, %f470, %f430;
	fma.rn.f32 	%f511, %f463, %f471, %f431;
	fma.rn.f32 	%f512, %f463, %f472, %f432;
	fma.rn.f32 	%f513, %f463, %f473, %f433;
	fma.rn.f32 	%f514, %f463, %f474, %f434;
	fma.rn.f32 	%f515, %f464, %f467, %f435;
	fma.rn.f32 	%f516, %f464, %f468, %f436;
	fma.rn.f32 	%f517, %f464, %f469, %f437;
	fma.rn.f32 	%f518, %f464, %f470, %f438;
	fma.rn.f32 	%f519, %f464, %f471, %f439;
	fma.rn.f32 	%f520, %f464, %f472, %f440;
	fma.rn.f32 	%f521, %f464, %f473, %f441;
	fma.rn.f32 	%f522, %f464, %f474, %f442;
	fma.rn.f32 	%f523, %f465, %f467, %f443;
	fma.rn.f32 	%f524, %f465, %f468, %f444;
	fma.rn.f32 	%f525, %f465, %f469, %f445;
	fma.rn.f32 	%f526, %f465, %f470, %f446;
	fma.rn.f32 	%f527, %f465, %f471, %f447;
	fma.rn.f32 	%f528, %f465, %f472, %f448;
	fma.rn.f32 	%f529, %f465, %f473, %f449;
	fma.rn.f32 	%f530, %f465, %f474, %f450;
	fma.rn.f32 	%f531, %f466, %f467, %f451;
	fma.rn.f32 	%f532, %f466, %f468, %f452;
	fma.rn.f32 	%f533, %f466, %f469, %f453;
	fma.rn.f32 	%f534, %f466, %f470, %f454;
	fma.rn.f32 	%f535, %f466, %f471, %f455;
	fma.rn.f32 	%f536, %f466, %f472, %f456;
	fma.rn.f32 	%f537, %f466, %f473, %f457;
	fma.rn.f32 	%f538, %f466, %f474, %f458;
	ld.shared.v4.f32 	{%f539, %f540, %f541, %f542}, [%r23+2112];
	ld.shared.v4.f32 	{%f543, %f544, %f545, %f546}, [%r23+2176];
	ld.shared.v4.f32 	{%f547, %f548, %f549, %f550}, [%r24+2048];
	ld.shared.v4.f32 	{%f551, %f552, %f553, %f554}, [%r24+2176];
	fma.rn.f32 	%f555, %f539, %f547, %f475;
	fma.rn.f32 	%f556, %f539, %f548, %f476;
	fma.rn.f32 	%f557, %f539, %f549, %f477;
	fma.rn.f32 	%f558, %f539, %f550, %f478;
	fma.rn.f32 	%f559, %f539, %f551, %f479;
	fma.rn.f32 	%f560, %f539, %f552, %f480;
	fma.rn.f32 	%f561, %f539, %f553, %f481;
	fma.rn.f32 	%f562, %f539, %f554, %f482;
	fma.rn.f32 	%f563, %f540, %f547, %f483;
	fma.rn.f32 	%f564, %f540, %f548, %f484;
	fma.rn.f32 	%f565, %f540, %f549, %f485;
	fma.rn.f32 	%f566, %f540, %f550, %f486;
	fma.rn.f32 	%f567, %f540, %f551, %f487;
	fma.rn.f32 	%f568, %f540, %f552, %f488;
	fma.rn.f32 	%f569, %f540, %f553, %f489;
	fma.rn.f32 	%f570, %f540, %f554, %f490;
	fma.rn.f32 	%f571, %f541, %f547, %f491;
	fma.rn.f32 	%f572, %f541, %f548, %f492;
	fma.rn.f32 	%f573, %f541, %f549, %f493;
	fma.rn.f32 	%f574, %f541, %f550, %f494;
	fma.rn.f32 	%f575, %f541, %f551, %f495;
	fma.rn.f32 	%f576, %f541, %f552, %f496;
	fma.rn.f32 	%f577, %f541, %f553, %f497;
	fma.rn.f32 	%f578, %f541, %f554, %f498;
	fma.rn.f32 	%f579, %f542, %f547, %f499;
	fma.rn.f32 	%f580, %f542, %f548, %f500;
	fma.rn.f32 	%f581, %f542, %f549, %f501;
	fma.rn.f32 	%f582, %f542, %f550, %f502;
	fma.rn.f32 	%f583, %f542, %f551, %f503;
	fma.rn.f32 	%f584, %f542, %f552, %f504;
	fma.rn.f32 	%f585, %f542, %f553, %f505;
	fma.rn.f32 	%f586, %f542, %f554, %f506;
	fma.rn.f32 	%f587, %f543, %f547, %f507;
	fma.rn.f32 	%f588, %f543, %f548, %f508;
	fma.rn.f32 	%f589, %f543, %f549, %f509;
	fma.rn.f32 	%f590, %f543, %f550, %f510;
	fma.rn.f32 	%f591, %f543, %f551, %f511;
	fma.rn.f32 	%f592, %f543, %f552, %f512;
	fma.rn.f32 	%f593, %f543, %f553, %f513;
	fma.rn.f32 	%f594, %f543, %f554, %f514;
	fma.rn.f32 	%f595, %f544, %f547, %f515;
	fma.rn.f32 	%f596, %f544, %f548, %f516;
	fma.rn.f32 	%f597, %f544, %f549, %f517;
	fma.rn.f32 	%f598, %f544, %f550, %f518;
	fma.rn.f32 	%f599, %f544, %f551, %f519;
	fma.rn.f32 	%f600, %f544, %f552, %f520;
	fma.rn.f32 	%f601, %f544, %f553, %f521;
	fma.rn.f32 	%f602, %f544, %f554, %f522;
	fma.rn.f32 	%f603, %f545, %f547, %f523;
	fma.rn.f32 	%f604, %f545, %f548, %f524;
	fma.rn.f32 	%f605, %f545, %f549, %f525;
	fma.rn.f32 	%f606, %f545, %f550, %f526;
	fma.rn.f32 	%f607, %f545, %f551, %f527;
	fma.rn.f32 	%f608, %f545, %f552, %f528;
	fma.rn.f32 	%f609, %f545, %f553, %f529;
	fma.rn.f32 	%f610, %f545, %f554, %f530;
	fma.rn.f32 	%f611, %f546, %f547, %f531;
	fma.rn.f32 	%f612, %f546, %f548, %f532;
	fma.rn.f32 	%f613, %f546, %f549, %f533;
	fma.rn.f32 	%f614, %f546, %f550, %f534;
	fma.rn.f32 	%f615, %f546, %f551, %f535;
	fma.rn.f32 	%f616, %f546, %f552, %f536;
	fma.rn.f32 	%f617, %f546, %f553, %f537;
	fma.rn.f32 	%f618, %f546, %f554, %f538;
	ld.shared.v4.f32 	{%f619, %f620, %f621, %f622}, [%r23+2640];
	ld.shared.v4.f32 	{%f623, %f624, %f625, %f626}, [%r23+2704];
	ld.shared.v4.f32 	{%f627, %f628, %f629, %f630}, [%r24+2560];
	ld.shared.v4.f32 	{%f631, %f632, %f633, %f634}, [%r24+2688];
	fma.rn.f32 	%f635, %f619, %f627, %f555;
	fma.rn.f32 	%f636, %f619, %f628, %f556;
	fma.rn.f32 	%f637, %f619, %f629, %f557;
	fma.rn.f32 	%f638, %f619, %f630, %f558;
	fma.rn.f32 	%f639, %f619, %f631, %f559;
	fma.rn.f32 	%f640, %f619, %f632, %f560;
	fma.rn.f32 	%f641, %f619, %f633, %f561;
	fma.rn.f32 	%f642, %f619, %f634, %f562;
	fma.rn.f32 	%f643, %f620, %f627, %f563;
	fma.rn.f32 	%f644, %f620, %f628, %f564;
	fma.rn.f32 	%f645, %f620, %f629, %f565;
	fma.rn.f32 	%f646, %f620, %f630, %f566;
	fma.rn.f32 	%f647, %f620, %f631, %f567;
	fma.rn.f32 	%f648, %f620, %f632, %f568;
	fma.rn.f32 	%f649, %f620, %f633, %f569;
	fma.rn.f32 	%f650, %f620, %f634, %f570;
	fma.rn.f32 	%f651, %f621, %f627, %f571;
	fma.rn.f32 	%f652, %f621, %f628, %f572;
	fma.rn.f32 	%f653, %f621, %f629, %f573;
	fma.rn.f32 	%f654, %f621, %f630, %f574;
	fma.rn.f32 	%f655, %f621, %f631, %f575;
	fma.rn.f32 	%f656, %f621, %f632, %f576;
	fma.rn.f32 	%f657, %f621, %f633, %f577;
	fma.rn.f32 	%f658, %f621, %f634, %f578;
	fma.rn.f32 	%f659, %f622, %f627, %f579;
	fma.rn.f32 	%f660, %f622, %f628, %f580;
	fma.rn.f32 	%f661, %f622, %f629, %f581;
	fma.rn.f32 	%f662, %f622, %f630, %f582;
	fma.rn.f32 	%f663, %f622, %f631, %f583;
	fma.rn.f32 	%f664, %f622, %f632, %f584;
	fma.rn.f32 	%f665, %f622, %f633, %f585;
	fma.rn.f32 	%f666, %f622, %f634, %f586;
	fma.rn.f32 	%f667, %f623, %f627, %f587;
	fma.rn.f32 	%f668, %f623, %f628, %f588;
	fma.rn.f32 	%f669, %f623, %f629, %f589;
	fma.rn.f32 	%f670, %f623, %f630, %f590;
	fma.rn.f32 	%f671, %f623, %f631, %f591;
	fma.rn.f32 	%f672, %f623, %f632, %f592;
	fma.rn.f32 	%f673, %f623, %f633, %f593;
	fma.rn.f32 	%f674, %f623, %f634, %f594;
	fma.rn.f32 	%f675, %f624, %f627, %f595;
	fma.rn.f32 	%f676, %f624, %f628, %f596;
	fma.rn.f32 	%f677, %f624, %f629, %f597;
	fma.rn.f32 	%f678, %f624, %f630, %f598;
	fma.rn.f32 	%f679, %f624, %f631, %f599;
	fma.rn.f32 	%f680, %f624, %f632, %f600;
	fma.rn.f32 	%f681, %f624, %f633, %f601;
	fma.rn.f32 	%f682, %f624, %f634, %f602;
	fma.rn.f32 	%f683, %f625, %f627, %f603;
	fma.rn.f32 	%f684, %f625, %f628, %f604;
	fma.rn.f32 	%f685, %f625, %f629, %f605;
	fma.rn.f32 	%f686, %f625, %f630, %f606;
	fma.rn.f32 	%f687, %f625, %f631, %f607;
	fma.rn.f32 	%f688, %f625, %f632, %f608;
	fma.rn.f32 	%f689, %f625, %f633, %f609;
	fma.rn.f32 	%f690, %f625, %f634, %f610;
	fma.rn.f32 	%f691, %f626, %f627, %f611;
	fma.rn.f32 	%f692, %f626, %f628, %f612;
	fma.rn.f32 	%f693, %f626, %f629, %f613;
	fma.rn.f32 	%f694, %f626, %f630, %f614;
	fma.rn.f32 	%f695, %f626, %f631, %f615;
	fma.rn.f32 	%f696, %f626, %f632, %f616;
	fma.rn.f32 	%f697, %f626, %f633, %f617;
	fma.rn.f32 	%f698, %f626, %f634, %f618;
	ld.shared.v4.f32 	{%f699, %f700, %f701, %f702}, [%r23+3168];
	ld.shared.v4.f32 	{%f703, %f704, %f705, %f706}, [%r23+3232];
	ld.shared.v4.f32 	{%f707, %f708, %f709, %f710}, [%r24+3072];
	ld.shared.v4.f32 	{%f711, %f712, %f713, %f714}, [%r24+3200];
	fma.rn.f32 	%f715, %f699, %f707, %f635;
	fma.rn.f32 	%f716, %f699, %f708, %f636;
	fma.rn.f32 	%f717, %f699, %f709, %f637;
	fma.rn.f32 	%f718, %f699, %f710, %f638;
	fma.rn.f32 	%f719, %f699, %f711, %f639;
	fma.rn.f32 	%f720, %f699, %f712, %f640;
	fma.rn.f32 	%f721, %f699, %f713, %f641;
	fma.rn.f32 	%f722, %f699, %f714, %f642;
	fma.rn.f32 	%f723, %f700, %f707, %f643;
	fma.rn.f32 	%f724, %f700, %f708, %f644;
	fma.rn.f32 	%f725, %f700, %f709, %f645;
	fma.rn.f32 	%f726, %f700, %f710, %f646;
	fma.rn.f32 	%f727, %f700, %f711, %f647;
	fma.rn.f32 	%f728, %f700, %f712, %f648;
	fma.rn.f32 	%f729, %f700, %f713, %f649;
	fma.rn.f32 	%f730, %f700, %f714, %f650;
	fma.rn.f32 	%f731, %f701, %f707, %f651;
	fma.rn.f32 	%f732, %f701, %f708, %f652;
	fma.rn.f32 	%f733, %f701, %f709, %f653;
	fma.rn.f32 	%f734, %f701, %f710, %f654;
	fma.rn.f32 	%f735, %f701, %f711, %f655;
	fma.rn.f32 	%f736, %f701, %f712, %f656;
	fma.rn.f32 	%f737, %f701, %f713, %f657;
	fma.rn.f32 	%f738, %f701, %f714, %f658;
	fma.rn.f32 	%f739, %f702, %f707, %f659;
	fma.rn.f32 	%f740, %f702, %f708, %f660;
	fma.rn.f32 	%f741, %f702, %f709, %f661;
	fma.rn.f32 	%f742, %f702, %f710, %f662;
	fma.rn.f32 	%f743, %f702, %f711, %f663;
	fma.rn.f32 	%f744, %f702, %f712, %f664;
	fma.rn.f32 	%f745, %f702, %f713, %f665;
	fma.rn.f32 	%f746, %f702, %f714, %f666;
	fma.rn.f32 	%f747, %f703, %f707, %f667;
	fma.rn.f32 	%f748, %f703, %f708, %f668;
	fma.rn.f32 	%f749, %f703, %f709, %f669;
	fma.rn.f32 	%f750, %f703, %f710, %f670;
	fma.rn.f32 	%f751, %f703, %f711, %f671;
	fma.rn.f32 	%f752, %f703, %f712, %f672;
	fma.rn.f32 	%f753, %f703, %f713, %f673;
	fma.rn.f32 	%f754, %f703, %f714, %f674;
	fma.rn.f32 	%f755, %f704, %f707, %f675;
	fma.rn.f32 	%f756, %f704, %f708, %f676;
	fma.rn.f32 	%f757, %f704, %f709, %f677;
	fma.rn.f32 	%f758, %f704, %f710, %f678;
	fma.rn.f32 	%f759, %f704, %f711, %f679;
	fma.rn.f32 	%f760, %f704, %f712, %f680;
	fma.rn.f32 	%f761, %f704, %f713, %f681;
	fma.rn.f32 	%f762, %f704, %f714, %f682;
	fma.rn.f32 	%f763, %f705, %f707, %f683;
	fma.rn.f32 	%f764, %f705, %f708, %f684;
	fma.rn.f32 	%f765, %f705, %f709, %f685;
	fma.rn.f32 	%f766, %f705, %f710, %f686;
	fma.rn.f32 	%f767, %f705, %f711, %f687;
	fma.rn.f32 	%f768, %f705, %f712, %f688;
	fma.rn.f32 	%f769, %f705, %f713, %f689;
	fma.rn.f32 	%f770, %f705, %f714, %f690;
	fma.rn.f32 	%f771, %f706, %f707, %f691;
	fma.rn.f32 	%f772, %f706, %f708, %f692;
	fma.rn.f32 	%f773, %f706, %f709, %f693;
	fma.rn.f32 	%f774, %f706, %f710, %f694;
	fma.rn.f32 	%f775, %f706, %f711, %f695;
	fma.rn.f32 	%f776, %f706, %f712, %f696;
	fma.rn.f32 	%f777, %f706, %f713, %f697;
	fma.rn.f32 	%f778, %f706, %f714, %f698;
	ld.shared.v4.f32 	{%f779, %f780, %f781, %f782}, [%r23+3696];
	ld.shared.v4.f32 	{%f783, %f784, %f785, %f786}, [%r23+3760];
	ld.shared.v4.f32 	{%f787, %f788, %f789, %f790}, [%r24+3584];
	ld.shared.v4.f32 	{%f791, %f792, %f793, %f794}, [%r24+3712];
	fma.rn.f32 	%f986, %f779, %f787, %f715;
	fma.rn.f32 	%f985, %f779, %f788, %f716;
	fma.rn.f32 	%f984, %f779, %f789, %f717;
	fma.rn.f32 	%f983, %f779, %f790, %f718;
	fma.rn.f32 	%f982, %f779, %f791, %f719;
	fma.rn.f32 	%f981, %f779, %f792, %f720;
	fma.rn.f32 	%f980, %f779, %f793, %f721;
	fma.rn.f32 	%f979, %f779, %f794, %f722;
	fma.rn.f32 	%f978, %f780, %f787, %f723;
	fma.rn.f32 	%f977, %f780, %f788, %f724;
	fma.rn.f32 	%f976, %f780, %f789, %f725;
	fma.rn.f32 	%f975, %f780, %f790, %f726;
	fma.rn.f32 	%f974, %f780, %f791, %f727;
	fma.rn.f32 	%f973, %f780, %f792, %f728;
	fma.rn.f32 	%f972, %f780, %f793, %f729;
	fma.rn.f32 	%f971, %f780, %f794, %f730;
	fma.rn.f32 	%f970, %f781, %f787, %f731;
	fma.rn.f32 	%f969, %f781, %f788, %f732;
	fma.rn.f32 	%f968, %f781, %f789, %f733;
	fma.rn.f32 	%f967, %f781, %f790, %f734;
	fma.rn.f32 	%f966, %f781, %f791, %f735;
	fma.rn.f32 	%f965, %f781, %f792, %f736;
	fma.rn.f32 	%f964, %f781, %f793, %f737;
	fma.rn.f32 	%f963, %f781, %f794, %f738;
	fma.rn.f32 	%f962, %f782, %f787, %f739;
	fma.rn.f32 	%f961, %f782, %f788, %f740;
	fma.rn.f32 	%f960, %f782, %f789, %f741;
	fma.rn.f32 	%f959, %f782, %f790, %f742;
	fma.rn.f32 	%f958, %f782, %f791, %f743;
	fma.rn.f32 	%f957, %f782, %f792, %f744;
	fma.rn.f32 	%f956, %f782, %f793, %f745;
	fma.rn.f32 	%f955, %f782, %f794, %f746;
	fma.rn.f32 	%f954, %f783, %f787, %f747;
	fma.rn.f32 	%f953, %f783, %f788, %f748;
	fma.rn.f32 	%f952, %f783, %f789, %f749;
	fma.rn.f32 	%f951, %f783, %f790, %f750;
	fma.rn.f32 	%f950, %f783, %f791, %f751;
	fma.rn.f32 	%f949, %f783, %f792, %f752;
	fma.rn.f32 	%f948, %f783, %f793, %f753;
	fma.rn.f32 	%f947, %f783, %f794, %f754;
	fma.rn.f32 	%f946, %f784, %f787, %f755;
	fma.rn.f32 	%f945, %f784, %f788, %f756;
	fma.rn.f32 	%f944, %f784, %f789, %f757;
	fma.rn.f32 	%f943, %f784, %f790, %f758;
	fma.rn.f32 	%f942, %f784, %f791, %f759;
	fma.rn.f32 	%f941, %f784, %f792, %f760;
	fma.rn.f32 	%f940, %f784, %f793, %f761;
	fma.rn.f32 	%f939, %f784, %f794, %f762;
	fma.rn.f32 	%f938, %f785, %f787, %f763;
	fma.rn.f32 	%f937, %f785, %f788, %f764;
	fma.rn.f32 	%f936, %f785, %f789, %f765;
	fma.rn.f32 	%f935, %f785, %f790, %f766;
	fma.rn.f32 	%f934, %f785, %f791, %f767;
	fma.rn.f32 	%f933, %f785, %f792, %f768;
	fma.rn.f32 	%f932, %f785, %f793, %f769;
	fma.rn.f32 	%f931, %f785, %f794, %f770;
	fma.rn.f32 	%f930, %f786, %f787, %f771;
	fma.rn.f32 	%f929, %f786, %f788, %f772;
	fma.rn.f32 	%f928, %f786, %f789, %f773;
	fma.rn.f32 	%f927, %f786, %f790, %f774;
	fma.rn.f32 	%f926, %f786, %f791, %f775;
	fma.rn.f32 	%f925, %f786, %f792, %f776;
	fma.rn.f32 	%f924, %f786, %f793, %f777;
	fma.rn.f32 	%f923, %f786, %f794, %f778;
	bar.sync 	0;
	add.s32 	%r134, %r134, 1;
	setp.eq.s32 	%p26, %r134, 0;
	add.s32 	%r133, %r133, %r27;
	add.s32 	%r132, %r132, %r27;
	add.s32 	%r131, %r131, 8;
	add.s32 	%r130, %r130, 8;
	add.s32 	%r129, %r129, 8;
	add.s32 	%r128, %r128, 8;
	add.s32 	%r127, %r127, 8;
	add.s32 	%r126, %r126, 8;
	@%p26 bra 	$L__BB0_19;
	bra.uni 	$L__BB0_2;
$L__BB0_19:
	shr.u32 	%r87, %r1, 4;
	and.b32  	%r88, %r87, 12;
	and.b32  	%r89, %r12, 3;
	shl.b32 	%r90, %r6, 2;
	or.b32  	%r91, %r13, %r88;
	shl.b32 	%r92, %r91, 8;
	mov.u32 	%r93, _ZZ25sgemm_128x128x8_kernel_v1PKfS0_PfiiiE2Cs;
	add.s32 	%r94, %r93, %r92;
	and.b32  	%r95, %r1, 32;
	or.b32  	%r96, %r14, %r95;
	shl.b32 	%r97, %r96, 2;
	add.s32 	%r33, %r94, %r97;
	add.s32 	%r98, %r10, %r3;
	shl.b32 	%r99, %r12, 2;
	and.b32  	%r100, %r99, 12;
	add.s32 	%r34, %r98, %r100;
	add.s32 	%r101, %r90, %r4;
	add.s32 	%r102, %r101, %r11;
	or.b32  	%r103, %r88, %r89;
	shl.b32 	%r104, %r103, 8;
	add.s32 	%r105, %r93, %r104;
	shl.b32 	%r106, %r6, 4;
	shl.b32 	%r107, %r2, 7;
	and.b32  	%r108, %r107, 128;
	or.b32  	%r109, %r108, %r106;
	add.s32 	%r36, %r105, %r109;
	setp.lt.s32 	%p27, %r102, %r65;
	st.shared.v4.f32 	[%r33], {%f986, %f985, %f984, %f983};
	bar.warp.sync 	-1;
	setp.lt.s32 	%p28, %r34, %r63;
	and.pred  	%p29, %p28, %p27;
	@%p29 bra 	$L__BB0_20;
	bra.uni 	$L__BB0_21;
$L__BB0_20:
	mad.lo.s32 	%r110, %r34, %r65, %r102;
	mul.wide.s32 	%rd22, %r110, 4;
	add.s64 	%rd23, %rd3, %rd22;
	ld.shared.v4.f32 	{%f795, %f796, %f797, %f798}, [%r36];
	st.global.v4.f32 	[%rd23], {%f795, %f796, %f797, %f798};
$L__BB0_21:
	setp.ge.s32 	%p30, %r102, %r65;
	bar.warp.sync 	-1;
	st.shared.v4.f32 	[%r33], {%f978, %f977, %f976, %f975};
	bar.warp.sync 	-1;
	add.s32 	%r55, %r34, 1;
	setp.ge.s32 	%p31, %r55, %r63;
	or.pred  	%p32, %p31, %p30;
	@%p32 bra 	$L__BB0_23;
	mad.lo.s32 	%r111, %r55, %r65, %r102;
	mul.wide.s32 	%rd24, %r111, 4;
	add.s64 	%rd25, %rd3, %rd24;
	ld.shared.v4.f32 	{%f799, %f800, %f801, %f802}, [%r36];
	st.global.v4.f32 	[%rd25], {%f799, %f800, %f801, %f802};
$L__BB0_23:
	setp.ge.s32 	%p33, %r102, %r65;
	bar.warp.sync 	-1;
	st.shared.v4.f32 	[%r33], {%f970, %f969, %f968, %f967};
	bar.warp.sync 	-1;
	add.s32 	%r56, %r34, 2;
	setp.ge.s32 	%p34, %r56, %r63;
	or.pred  	%p35, %p34, %p33;
	@%p35 bra 	$L__BB0_25;
	mad.lo.s32 	%r112, %r56, %r65, %r102;
	mul.wide.s32 	%rd26, %r112, 4;
	add.s64 	%rd27, %rd3, %rd26;
	ld.shared.v4.f32 	{%f803, %f804, %f805, %f806}, [%r36];
	st.global.v4.f32 	[%rd27], {%f803, %f804, %f805, %f806};
$L__BB0_25:
	setp.ge.s32 	%p36, %r102, %r65;
	bar.warp.sync 	-1;
	st.shared.v4.f32 	[%r33], {%f962, %f961, %f960, %f959};
	bar.warp.sync 	-1;
	add.s32 	%r57, %r34, 3;
	setp.ge.s32 	%p37, %r57, %r63;
	or.pred  	%p38, %p37, %p36;
	@%p38 bra 	$L__BB0_27;
	mad.lo.s32 	%r113, %r57, %r65, %r102;
	mul.wide.s32 	%rd28, %r113, 4;
	add.s64 	%rd29, %rd3, %rd28;
	ld.shared.v4.f32 	{%f807, %f808, %f809, %f810}, [%r36];
	st.global.v4.f32 	[%rd29], {%f807, %f808, %f809, %f810};
$L__BB0_27:
	setp.ge.s32 	%p39, %r34, %r63;
	bar.warp.sync 	-1;
	add.s32 	%r58, %r102, 32;
	setp.ge.s32 	%p40, %r58, %r65;
	st.shared.v4.f32 	[%r33], {%f982, %f981, %f980, %f979};
	bar.warp.sync 	-1;
	or.pred  	%p41, %p39, %p40;
	@%p41 bra 	$L__BB0_29;
	mul.lo.s32 	%r114, %r34, %r65;
	cvt.s64.s32 	%rd30, %r114;
	cvt.s64.s32 	%rd31, %r102;
	add.s64 	%rd32, %rd30, %rd31;
	shl.b64 	%rd33, %rd32, 2;
	add.s64 	%rd34, %rd3, %rd33;
	ld.shared.v4.f32 	{%f811, %f812, %f813, %f814}, [%r36];
	st.global.v4.f32 	[%rd34+128], {%f811, %f812, %f813, %f814};
$L__BB0_29:
	setp.ge.s32 	%p42, %r58, %r65;
	setp.ge.s32 	%p43, %r55, %r63;
	bar.warp.sync 	-1;
	st.shared.v4.f32 	[%r33], {%f974, %f973, %f972, %f971};
	bar.warp.sync 	-1;
	or.pred  	%p44, %p43, %p42;
	@%p44 bra 	$L__BB0_31;
	mul.lo.s32 	%r115, %r55, %r65;
	cvt.s64.s32 	%rd35, %r115;
	cvt.s64.s32 	%rd36, %r102;
	add.s64 	%rd37, %rd35, %rd36;
	shl.b64 	%rd38, %rd37, 2;
	add.s64 	%rd39, %rd3, %rd38;
	ld.shared.v4.f32 	{%f815, %f816, %f817, %f818}, [%r36];
	st.global.v4.f32 	[%rd39+128], {%f815, %f816, %f817, %f818};
$L__BB0_31:
	setp.ge.s32 	%p45, %r58, %r65;
	setp.ge.s32 	%p46, %r56, %r63;
	bar.warp.sync 	-1;
	st.shared.v4.f32 	[%r33], {%f966, %f965, %f964, %f963};
	bar.warp.sync 	-1;
	or.pred  	%p47, %p46, %p45;
	@%p47 bra 	$L__BB0_33;
	mul.lo.s32 	%r116, %r56, %r65;
	cvt.s64.s32 	%rd40, %r116;
	cvt.s64.s32 	%rd41, %r102;
	add.s64 	%rd42, %rd40, %rd41;
	shl.b64 	%rd43, %rd42, 2;
	add.s64 	%rd44, %rd3, %rd43;
	ld.shared.v4.f32 	{%f819, %f820, %f821, %f822}, [%r36];
	st.global.v4.f32 	[%rd44+128], {%f819, %f820, %f821, %f822};
$L__BB0_33:
	setp.ge.s32 	%p48, %r58, %r65;
	setp.ge.s32 	%p49, %r57, %r63;
	bar.warp.sync 	-1;
	st.shared.v4.f32 	[%r33], {%f958, %f957, %f956, %f955};
	bar.warp.sync 	-1;
	or.pred  	%p50, %p49, %p48;
	@%p50 bra 	$L__BB0_35;
	mul.lo.s32 	%r117, %r57, %r65;
	cvt.s64.s32 	%rd45, %r117;
	cvt.s64.s32 	%rd46, %r102;
	add.s64 	%rd47, %rd45, %rd46;
	shl.b64 	%rd48, %rd47, 2;
	add.s64 	%rd49, %rd3, %rd48;
	ld.shared.v4.f32 	{%f823, %f824, %f825, %f826}, [%r36];
	st.global.v4.f32 	[%rd49+128], {%f823, %f824, %f825, %f826};
$L__BB0_35:
	setp.ge.s32 	%p51, %r102, %r65;
	bar.warp.sync 	-1;
	add.s32 	%r59, %r34, 16;
	st.shared.v4.f32 	[%r33], {%f954, %f953, %f952, %f951};
	bar.warp.sync 	-1;
	setp.ge.s32 	%p52, %r59, %r63;
	or.pred  	%p53, %p52, %p51;
	@%p53 bra 	$L__BB0_37;
	mad.lo.s32 	%r118, %r59, %r65, %r102;
	mul.wide.s32 	%rd50, %r118, 4;
	add.s64 	%rd51, %rd3, %rd50;
	ld.shared.v4.f32 	{%f827, %f828, %f829, %f830}, [%r36];
	st.global.v4.f32 	[%rd51], {%f827, %f828, %f829, %f830};
$L__BB0_37:
	setp.ge.s32 	%p54, %r102, %r65;
	bar.warp.sync 	-1;
	st.shared.v4.f32 	[%r33], {%f946, %f945, %f944, %f943};
	bar.warp.sync 	-1;
	add.s32 	%r60, %r34, 17;
	setp.ge.s32 	%p55, %r60, %r63;
	or.pred  	%p56, %p55, %p54;
	@%p56 bra 	$L__BB0_39;
	mad.lo.s32 	%r119, %r60, %r65, %r102;
	mul.wide.s32 	%rd52, %r119, 4;
	add.s64 	%rd53, %rd3, %rd52;
	ld.shared.v4.f32 	{%f831, %f832, %f833, %f834}, [%r36];
	st.global.v4.f32 	[%rd53], {%f831, %f832, %f833, %f834};
$L__BB0_39:
	setp.ge.s32 	%p57, %r102, %r65;
	bar.warp.sync 	-1;
	st.shared.v4.f32 	[%r33], {%f938, %f937, %f936, %f935};
	bar.warp.sync 	-1;
	add.s32 	%r61, %r34, 18;
	setp.ge.s32 	%p58, %r61, %r63;
	or.pred  	%p59, %p58, %p57;
	@%p59 bra 	$L__BB0_41;
	mad.lo.s32 	%r120, %r61, %r65, %r102;
	mul.wide.s32 	%rd54, %r120, 4;
	add.s64 	%rd55, %rd3, %rd54;
	ld.shared.v4.f32 	{%f835, %f836, %f837, %f838}, [%r36];
	st.global.v4.f32 	[%rd55], {%f835, %f836, %f837, %f838};
$L__BB0_41:
	setp.ge.s32 	%p60, %r102, %r65;
	bar.warp.sync 	-1;
	st.shared.v4.f32 	[%r33], {%f930, %f929, %f928, %f927};
	bar.warp.sync 	-1;
	add.s32 	%r62, %r34, 19;
	setp.ge.s32 	%p61, %r62, %r63;
	or.pred  	%p62, %p61, %p60;
	@%p62 bra 	$L__BB0_43;
	mad.lo.s32 	%r121, %r62, %r65, %r102;
	mul.wide.s32 	%rd56, %r121, 4;
	add.s64 	%rd57, %rd3, %rd56;
	ld.shared.v4.f32 	{%f839, %f840, %f841, %f842}, [%r36];
	st.global.v4.f32 	[%rd57], {%f839, %f840, %f841, %f842};
$L__BB0_43:
	setp.ge.s32 	%p63, %r59, %r63;
	setp.ge.s32 	%p64, %r58, %r65;
	bar.warp.sync 	-1;
	st.shared.v4.f32 	[%r33], {%f950, %f949, %f948, %f947};
	bar.warp.sync 	-1;
	or.pred  	%p65, %p63, %p64;
	@%p65 bra 	$L__BB0_45;
	mul.lo.s32 	%r122, %r59, %r65;
	cvt.s64.s32 	%rd58, %r122;
	cvt.s64.s32 	%rd59, %r102;
	add.s64 	%rd60, %rd58, %rd59;
	shl.b64 	%rd61, %rd60, 2;
	add.s64 	%rd62, %rd3, %rd61;
	ld.shared.v4.f32 	{%f843, %f844, %f845, %f846}, [%r36];
	st.global.v4.f32 	[%rd62+128], {%f843, %f844, %f845, %f846};
$L__BB0_45:
	setp.ge.s32 	%p66, %r60, %r63;
	setp.ge.s32 	%p67, %r58, %r65;
	bar.warp.sync 	-1;
	st.shared.v4.f32 	[%r33], {%f942, %f941, %f940, %f939};
	bar.warp.sync 	-1;
	or.pred  	%p68, %p66, %p67;
	@%p68 bra 	$L__BB0_47;
	mul.lo.s32 	%r123, %r60, %r65;
	cvt.s64.s32 	%rd63, %r123;
	cvt.s64.s32 	%rd64, %r102;
	add.s64 	%rd65, %rd63, %rd64;
	shl.b64 	%rd66, %rd65, 2;
	add.s64 	%rd67, %rd3, %rd66;
	ld.shared.v4.f32 	{%f847, %f848, %f849, %f850}, [%r36];
	st.global.v4.f32 	[%rd67+128], {%f847, %f848, %f849, %f850};
$L__BB0_47:
	setp.ge.s32 	%p69, %r61, %r63;
	setp.ge.s32 	%p70, %r58, %r65;
	bar.warp.sync 	-1;
	st.shared.v4.f32 	[%r33], {%f934, %f933, %f932, %f931};
	bar.warp.sync 	-1;
	or.pred  	%p71, %p69, %p70;
	@%p71 bra 	$L__BB0_49;
	mul.lo.s32 	%r124, %r61, %r65;
	cvt.s64.s32 	%rd68, %r124;
	cvt.s64.s32 	%rd69, %r102;
	add.s64 	%rd70, %rd68, %rd69;
	shl.b64 	%rd71, %rd70, 2;
	add.s64 	%rd72, %rd3, %rd71;
	ld.shared.v4.f32 	{%f851, %f852, %f853, %f854}, [%r36];
	st.global.v4.f32 	[%rd72+128], {%f851, %f852, %f853, %f854};
$L__BB0_49:
	setp.ge.s32 	%p72, %r62, %r63;
	setp.ge.s32 	%p73, %r58, %r65;
	bar.warp.sync 	-1;
	st.shared.v4.f32 	[%r33], {%f926, %f925, %f924, %f923};
	bar.warp.sync 	-1;
	or.pred  	%p74, %p72, %p73;
	@%p74 bra 	$L__BB0_51;
	mul.lo.s32 	%r125, %r62, %r65;
	cvt.s64.s32 	%rd73, %r125;
	cvt.s64.s32 	%rd74, %r102;
	add.s64 	%rd75, %rd73, %rd74;
	shl.b64 	%rd76, %rd75, 2;
	add.s64 	%rd77, %rd3, %rd76;
	ld.shared.v4.f32 	{%f855, %f856, %f857, %f858}, [%r36];
	st.global.v4.f32 	[%rd77+128], {%f855, %f856, %f857, %f858};
$L__BB0_51:
	bar.warp.sync 	-1;
	ret;

}


// ===== COMPILED SASS (sm_100) =====

	.target	sm_100

	.elftype	@"ET_EXEC"


//--------------------- .note.nv.tkinfo           --------------------------
	.section	.note.nv.tkinfo,"",@"SHT_NOTE"
	.sectionflags	@"SHF_NOTE_NV_TKINFO"
	.tkinfo
        /*0018*/ 	.word	0x00000002
        /*0030*/ 	.string	""
        /*0030*/ 	.string	"ptxas"
        /*0030*/ 	.string	"Cuda compilation tools, release 13.0, V13.0.88"
        /*0030*/ 	.string	"Build cuda_13.0.r13.0/compiler.36424714_0"
        /*0030*/ 	.string	"-arch sm_100 -m 64 "



//--------------------- .note.nv.cuinfo           --------------------------
	.section	.note.nv.cuinfo,"",@"SHT_NOTE"
	.sectionflags	@"SHF_NOTE_NV_CUINFO"
        /*0018*/ 	.short	0x0002
        /*001a*/ 	.short	0x0064
        /*001c*/ 	.short	0x0082
	.zero		2


//--------------------- .nv.info                  --------------------------
	.section	.nv.info,"",@"SHT_CUDA_INFO"
	.align	4


	//----- nvinfo : EIATTR_REGCOUNT
	.align		4
        /*0000*/ 	.byte	0x04, 0x2f
        /*0002*/ 	.short	(.L_1 - .L_0)
	.align		4
.L_0:
        /*0004*/ 	.word	index@(_Z25sgemm_128x128x8_kernel_v1PKfS0_Pfiii)
        /*0008*/ 	.word	0x00000080


	//----- nvinfo : EIATTR_FRAME_SIZE
	.align		4
.L_1:
        /*000c*/ 	.byte	0x04, 0x11
        /*000e*/ 	.short	(.L_3 - .L_2)
	.align		4
.L_2:
        /*0010*/ 	.word	index@(_Z25sgemm_128x128x8_kernel_v1PKfS0_Pfiii)
        /*0014*/ 	.word	0x00000000


	//----- nvinfo : EIATTR_MIN_STACK_SIZE
	.align		4
.L_3:
        /*0018*/ 	.byte	0x04, 0x12
        /*001a*/ 	.short	(.L_5 - .L_4)
	.align		4
.L_4:
        /*001c*/ 	.word	index@(_Z25sgemm_128x128x8_kernel_v1PKfS0_Pfiii)
        /*0020*/ 	.word	0x00000000
.L_5:


//--------------------- .nv.compat                --------------------------
	.section	.nv.compat,"",@"SHT_CUDA_COMPAT_INFO"
	.align	4
        /*0000*/ 	.byte	0x02, 0x09, 0x00, 0x00, 0x02, 0x02, 0x01, 0x00, 0x02, 0x05, 0x05, 0x00, 0x03, 0x07, 0x01, 0x01
        /*0010*/ 	.byte	0x02, 0x03, 0x00, 0x00, 0x02, 0x06, 0x01, 0x00, 0x04, 0x0b, 0x08, 0x00, 0x09, 0x00, 0x00, 0x00
        /*0020*/ 	.byte	0x00, 0x00, 0x00, 0x00


//--------------------- .nv.info._Z25sgemm_128x128x8_kernel_v1PKfS0_Pfiii --------------------------
	.section	.nv.info._Z25sgemm_128x128x8_kernel_v1PKfS0_Pfiii,"",@"SHT_CUDA_INFO"
	.sectionflags	@""
	.align	4


	//----- nvinfo : EIATTR_CUDA_API_VERSION
	.align		4
        /*0000*/ 	.byte	0x04, 0x37
        /*0002*/ 	.short	(.L_7 - .L_6)
.L_6:
        /*0004*/ 	.word	0x00000082


	//----- nvinfo : EIATTR_KPARAM_INFO
	.align		4
.L_7:
        /*0008*/ 	.byte	0x04, 0x17
        /*000a*/ 	.short	(.L_9 - .L_8)
.L_8:
        /*000c*/ 	.word	0x00000000
        /*0010*/ 	.short	0x0005
        /*0012*/ 	.short	0x0020
        /*0014*/ 	.byte	0x00, 0xf0, 0x11, 0x00


	//----- nvinfo : EIATTR_KPARAM_INFO
	.align		4
.L_9:
        /*0018*/ 	.byte	0x04, 0x17
        /*001a*/ 	.short	(.L_11 - .L_10)
.L_10:
        /*001c*/ 	.word	0x00000000
        /*0020*/ 	.short	0x0004
        /*0022*/ 	.short	0x001c
        /*0024*/ 	.byte	0x00, 0xf0, 0x11, 0x00


	//----- nvinfo : EIATTR_KPARAM_INFO
	.align		4
.L_11:
        /*0028*/ 	.byte	0x04, 0x17
        /*002a*/ 	.short	(.L_13 - .L_12)
.L_12:
        /*002c*/ 	.word	0x00000000
        /*0030*/ 	.short	0x0003
        /*0032*/ 	.short	0x0018
        /*0034*/ 	.byte	0x00, 0xf0, 0x11, 0x00


	//----- nvinfo : EIATTR_KPARAM_INFO
	.align		4
.L_13:
        /*0038*/ 	.byte	0x04, 0x17
        /*003a*/ 	.short	(.L_15 - .L_14)
.L_14:
        /*003c*/ 	.word	0x00000000
        /*0040*/ 	.short	0x0002
        /*0042*/ 	.short	0x0010
        /*0044*/ 	.byte	0x00, 0xf5, 0x21, 0x00


	//----- nvinfo : EIATTR_KPARAM_INFO
	.align		4
.L_15:
        /*0048*/ 	.byte	0x04, 0x17
        /*004a*/ 	.short	(.L_17 - .L_16)
.L_16:
        /*004c*/ 	.word	0x00000000
        /*0050*/ 	.short	0x0001
        /*0052*/ 	.short	0x0008
        /*0054*/ 	.byte	0x00, 0xf5, 0x21, 0x00


	//----- nvinfo : EIATTR_KPARAM_INFO
	.align		4
.L_17:
        /*0058*/ 	.byte	0x04, 0x17
        /*005a*/ 	.short	(.L_19 - .L_18)
.L_18:
        /*005c*/ 	.word	0x00000000
        /*0060*/ 	.short	0x0000
        /*0062*/ 	.short	0x0000
        /*0064*/ 	.byte	0x00, 0xf5, 0x21, 0x00


	//----- nvinfo : EIATTR_SPARSE_MMA_MASK
	.align		4
.L_19:
        /*0068*/ 	.byte	0x03, 0x50
        /*006a*/ 	.short	0x0000


	//----- nvinfo : EIATTR_MAXREG_COUNT
	.align		4
        /*006c*/ 	.byte	0x03, 0x1b
        /*006e*/ 	.short	0x0080


	//----- nvinfo : EIATTR_NUM_BARRIERS
	.align		4
        /*0070*/ 	.byte	0x02, 0x4c
        /*0072*/ 	.byte	0x01
	.zero		1


	//----- nvinfo : EIATTR_MERCURY_ISA_VERSION
	.align		4
        /*0074*/ 	.byte	0x03, 0x5f
        /*0076*/ 	.short	0x0101


	//----- nvinfo : EIATTR_COOP_GROUP_MASK_REGIDS
	.align		4
        /*0078*/ 	.byte	0x04, 0x29
        /*007a*/ 	.short	(.L_21 - .L_20)


	//   ....[0]....
.L_20:
        /*007c*/ 	.word	0xffffffff


	//   ....[1]....
        /*0080*/ 	.word	0xffffffff


	//   ....[2]....
        /*0084*/ 	.word	0xffffffff


	//   ....[3]....
        /*0088*/ 	.word	0xffffffff


	//   ....[4]....
        /*008c*/ 	.word	0xffffffff


	//   ....[5]....
        /*0090*/ 	.word	0xffffffff


	//   ....[6]....
        /*0094*/ 	.word	0xffffffff


	//   ....[7]....
        /*0098*/ 	.word	0xffffffff


	//   ....[8]....
        /*009c*/ 	.word	0xffffffff


	//   ....[9]....
        /*00a0*/ 	.word	0xffffffff


	//   ....[10]....
        /*00a4*/ 	.word	0xffffffff


	//   ....[11]....
        /*00a8*/ 	.word	0xffffffff


	//   ....[12]....
        /*00ac*/ 	.word	0xffffffff


	//   ....[13]....
        /*00b0*/ 	.word	0xffffffff


	//   ....[14]....
        /*00b4*/ 	.word	0xffffffff


	//   ....[15]....
        /*00b8*/ 	.word	0xffffffff


	//   ....[16]....
        /*00bc*/ 	.word	0xffffffff


	//   ....[17]....
        /*00c0*/ 	.word	0xffffffff


	//   ....[18]....
        /*00c4*/ 	.word	0xffffffff


	//   ....[19]....
        /*00c8*/ 	.word	0xffffffff


	//   ....[20]....
        /*00cc*/ 	.word	0xffffffff


	//   ....[21]....
        /*00d0*/ 	.word	0xffffffff


	//   ....[22]....
        /*00d4*/ 	.word	0xffffffff


	//   ....[23]....
        /*00d8*/ 	.word	0xffffffff


	//   ....[24]....
        /*00dc*/ 	.word	0xffffffff


	//   ....[25]....
        /*00e0*/ 	.word	0xffffffff


	//   ....[26]....
        /*00e4*/ 	.word	0xffffffff


	//   ....[27]....
        /*00e8*/ 	.word	0xffffffff


	//   ....[28]....
        /*00ec*/ 	.word	0xffffffff


	//   ....[29]....
        /*00f0*/ 	.word	0xffffffff


	//   ....[30]....
        /*00f4*/ 	.word	0xffffffff


	//   ....[31]....
        /*00f8*/ 	.word	0xffffffff


	//----- nvinfo : EIATTR_COOP_GROUP_INSTR_OFFSETS
	.align		4
.L_21:
        /*00fc*/ 	.byte	0x04, 0x28
        /*00fe*/ 	.short	(.L_23 - .L_22)


	//   ....[0]....
.L_22:
        /*0100*/ 	.word	0x00005390


	//   ....[1]....
        /*0104*/ 	.word	0x00005450


	//   ....[2]....
        /*0108*/ 	.word	0x00005470


	//   ....[3]....
        /*010c*/ 	.word	0x00005500


	//   ....[4]....
        /*0110*/ 	.word	0x00005520


	//   ....[5]....
        /*0114*/ 	.word	0x00005590


	//   ....[6]....
        /*0118*/ 	.word	0x000055b0


	//   ....[7]....
        /*011c*/ 	.word	0x00005610


	//   ....[8]....
        /*0120*/ 	.word	0x00005640


	//   ....[9]....
        /*0124*/ 	.word	0x00005700


	//   ....[10]....
        /*0128*/ 	.word	0x00005740


	//   ....[11]....
        /*012c*/ 	.word	0x00005800


	//   ....[12]....
        /*0130*/ 	.word	0x00005850


	//   ....[13]....
        /*0134*/ 	.word	0x00005910


	//   ....[14]....
        /*0138*/ 	.word	0x00005940


	//   ....[15]....
        /*013c*/ 	.word	0x00005a00


	//   ....[16]....
        /*0140*/ 	.word	0x00005a20


	//   ....[17]....
        /*0144*/ 	.word	0x00005ae0


	//   ....[18]....
        /*0148*/ 	.word	0x00005b00


	//   ....[19]....
        /*014c*/ 	.word	0x00005ba0


	//   ....[20]....
        /*0150*/ 	.word	0x00005bc0


	//   ....[21]....
        /*0154*/ 	.word	0x00005c30


	//   ....[22]....
        /*0158*/ 	.word	0x00005c50


	//   ....[23]....
        /*015c*/ 	.word	0x00005c90


	//   ....[24]....
        /*0160*/ 	.word	0x00005cc0


	//   ....[25]....
        /*0164*/ 	.word	0x00005d80


	//   ....[26]....
        /*0168*/ 	.word	0x00005dc0


	//   ....[27]....
        /*016c*/ 	.word	0x00005e80


	//   ....[28]....
        /*0170*/ 	.word	0x00005eb0


	//   ....[29]....
        /*0174*/ 	.word	0x00005f70


	//   ....[30]....
        /*0178*/ 	.word	0x00005fa0


	//   ....[31]....
        /*017c*/ 	.word	0x00006060


	//----- nvinfo : EIATTR_VRC_CTA_INIT_COUNT
	.align		4
.L_23:
        /*0180*/ 	.byte	0x02, 0x4a
	.zero		1
	.zero		1


	//----- nvinfo : EIATTR_EXIT_INSTR_OFFSETS
	.align		4
        /*0184*/ 	.byte	0x04, 0x1c
        /*0186*/ 	.short	(.L_25 - .L_24)


	//   ....[0]....
.L_24:
        /*0188*/ 	.word	0x00006070


	//----- nvinfo : EIATTR_MAX_THREADS
	.align		4
.L_25:
        /*018c*/ 	.byte	0x04, 0x05
        /*018e*/ 	.short	(.L_27 - .L_26)
.L_26:
        /*0190*/ 	.word	0x00000100
        /*0194*/ 	.word	0x00000001
        /*0198*/ 	.word	0x00000001


	//----- nvinfo : EIATTR_CRS_STACK_SIZE
	.align		4
.L_27:
        /*019c*/ 	.byte	0x04, 0x1e
        /*019e*/ 	.short	(.L_29 - .L_28)
.L_28:
        /*01a0*/ 	.word	0x00000000


	//----- nvinfo : EIATTR_CBANK_PARAM_SIZE
	.align		4
.L_29:
        /*01a4*/ 	.byte	0x03, 0x19
        /*01a6*/ 	.short	0x0024


	//----- nvinfo : EIATTR_PARAM_CBANK
	.align		4
        /*01a8*/ 	.byte	0x04, 0x0a
        /*01aa*/ 	.short	(.L_31 - .L_30)
	.align		4
.L_30:
        /*01ac*/ 	.word	index@(.nv.constant0._Z25sgemm_128x128x8_kernel_v1PKfS0_Pfiii)
        /*01b0*/ 	.short	0x0380
        /*01b2*/ 	.short	0x0024


	//----- nvinfo : EIATTR_SW_WAR
	.align		4
.L_31:
        /*01b4*/ 	.byte	0x04, 0x36
        /*01b6*/ 	.short	(.L_33 - .L_32)
.L_32:
        /*01b8*/ 	.word	0x00000008
.L_33:


//--------------------- .nv.callgraph             --------------------------
	.section	.nv.callgraph,"",@"SHT_CUDA_CALLGRAPH"
	.align	4
	.sectionentsize	8
	.align		4
        /*0000*/ 	.word	0x00000000
	.align		4
        /*0004*/ 	.word	0xffffffff
	.align		4
        /*0008*/ 	.word	0x00000000
	.align		4
        /*000c*/ 	.word	0xfffffffe
	.align		4
        /*0010*/ 	.word	0x00000000
	.align		4
        /*0014*/ 	.word	0xfffffffd
	.align		4
        /*0018*/ 	.word	0x00000000
	.align		4
        /*001c*/ 	.word	0xfffffffc


//--------------------- .text._Z25sgemm_128x128x8_kernel_v1PKfS0_Pfiii --------------------------
	.section	.text._Z25sgemm_128x128x8_kernel_v1PKfS0_Pfiii,"ax",@progbits
	.align	128
        .global         _Z25sgemm_128x128x8_kernel_v1PKfS0_Pfiii
        .type           _Z25sgemm_128x128x8_kernel_v1PKfS0_Pfiii,@function
        .size           _Z25sgemm_128x128x8_kernel_v1PKfS0_Pfiii,(.L_x_19 - _Z25sgemm_128x128x8_kernel_v1PKfS0_Pfiii)
        .other          _Z25sgemm_128x128x8_kernel_v1PKfS0_Pfiii,@"STO_CUDA_ENTRY STV_DEFAULT"
_Z25sgemm_128x128x8_kernel_v1PKfS0_Pfiii:
.text._Z25sgemm_128x128x8_kernel_v1PKfS0_Pfiii:
[----:B------:R-:W-:Y:S01]  /*0000*/  LDC R1, c[0x0][0x37c] ;  /* 0x0000df00ff017b82 */ /* 0x000fe20000000800 */
[----:B------:R-:W0:Y:S01]  /*0010*/  S2R R123, SR_TID.X ;  /* 0x00000000007b7919 */ /* 0x000e220000002100 */
[----:B------:R-:W1:Y:S01]  /*0020*/  LDCU UR4, c[0x0][0x39c] ;  /* 0x00007380ff0477ac */ /* 0x000e620008000800 */
[----:B------:R-:W-:Y:S02]  /*0030*/  CS2R R70, SRZ ;  /* 0x0000000000467805 */ /* 0x000fe4000001ff00 */
[----:B------:R-:W-:Y:S01]  /*0040*/  CS2R R68, SRZ ;  /* 0x0000000000447805 */ /* 0x000fe2000001ff00 */
[----:B------:R-:W2:Y:S01]  /*0050*/  S2R R124, SR_CTAID.Y ;  /* 0x00000000007c7919 */ /* 0x000ea20000002600 */
[----:B------:R-:W-:Y:S02]  /*0060*/  CS2R R30, SRZ ;  /* 0x00000000001e7805 */ /* 0x000fe4000001ff00 */
[----:B------:R-:W-:Y:S02]  /*0070*/  CS2R R28, SRZ ;  /* 0x00000000001c7805 */ /* 0x000fe4000001ff00 */
[----:B------:R-:W-:Y:S01]  /*0080*/  CS2R R78, SRZ ;  /* 0x00000000004e7805 */ /* 0x000fe2000001ff00 */
[----:B------:R-:W3:Y:S01]  /*0090*/  S2R R122, SR_CTAID.X ;  /* 0x00000000007a7919 */ /* 0x000ee20000002500 */
[----:B------:R-:W-:-:S02]  /*00a0*/  CS2R R76, SRZ ;  /* 0x00000000004c7805 */ /* 0x000fc4000001ff00 */
[----:B------:R-:W-:Y:S02]  /*00b0*/  CS2R R34, SRZ ;  /* 0x0000000000227805 */ /* 0x000fe4000001ff00 */
[----:B------:R-:W-:Y:S02]  /*00c0*/  CS2R R32, SRZ ;  /* 0x0000000000207805 */ /* 0x000fe4000001ff00 */
[----:B------:R-:W-:Y:S02]  /*00d0*/  CS2R R82, SRZ ;  /* 0x0000000000527805 */ /* 0x000fe4000001ff00 */
[----:B------:R-:W-:Y:S02]  /*00e0*/  CS2R R80, SRZ ;  /* 0x0000000000507805 */ /* 0x000fe4000001ff00 */
[----:B------:R-:W-:Y:S02]  /*00f0*/  CS2R R38, SRZ ;  /* 0x0000000000267805 */ /* 0x000fe4000001ff00 */
[----:B------:R-:W-:-:S02]  /*0100*/  CS2R R36, SRZ ;  /* 0x0000000000247805 */ /* 0x000fc4000001ff00 */
[----:B------:R-:W-:Y:S02]  /*0110*/  CS2R R6, SRZ ;  /* 0x0000000000067805 */ /* 0x000fe4000001ff00 */
[----:B------:R-:W-:Y:S02]  /*0120*/  CS2R R4, SRZ ;  /* 0x0000000000047805 */ /* 0x000fe4000001ff00 */
[----:B------:R-:W-:Y:S01]  /*0130*/  CS2R R42, SRZ ;  /* 0x00000000002a7805 */ /* 0x000fe2000001ff00 */
[----:B-1----:R-:W-:Y:S01]  /*0140*/  UISETP.GE.AND UP0, UPT, UR4, 0x1, UPT ;  /* 0x000000010400788c */ /* 0x002fe2000bf06270 */
[----:B------:R-:W-:Y:S02]  /*0150*/  CS2R R40, SRZ ;  /* 0x0000000000287805 */ /* 0x000fe4000001ff00 */
[----:B------:R-:W-:Y:S02]  /*0160*/  CS2R R62, SRZ ;  /* 0x00000000003e7805 */ /* 0x000fe4000001ff00 */
        /* <DEDUP_REMOVED lines=9> */
[----:B------:R-:W-:Y:S02]  /*0200*/  CS2R R54, SRZ ;  /* 0x0000000000367805 */ /* 0x000fe4000001ff00 */
[----:B0-----:R-:W-:Y:S02]  /*0210*/  SHF.R.U32.HI R2, RZ, 0x3, R123 ;  /* 0x00000003ff027819 */ /* 0x001fe4000001167b */
[----:B------:R-:W-:Y:S02]  /*0220*/  CS2R R52, SRZ ;  /* 0x0000000000347805 */ /* 0x000fe4000001ff00 */
[----:B------:R-:W-:-:S02]  /*0230*/  SHF.L.U32 R0, R123, 0x1, RZ ;  /* 0x000000017b007819 */ /* 0x000fc400000006ff */
[----:B------:R-:W-:Y:S02]  /*0240*/  CS2R R26, SRZ ;  /* 0x00000000001a7805 */ /* 0x000fe4000001ff00 */
[----:B------:R-:W-:Y:S02]  /*0250*/  SHF.R.U32.HI R3, RZ, 0x1, R123 ;  /* 0x00000001ff037819 */ /* 0x000fe4000001167b */
[----:B------:R-:W-:Y:S02]  /*0260*/  CS2R R24, SRZ ;  /* 0x0000000000187805 */ /* 0x000fe4000001ff00 */
[----:B------:R-:W-:Y:S02]  /*0270*/  LOP3.LUT R2, R2, 0x2, RZ, 0xc0, !PT ;  /* 0x0000000202027812 */ /* 0x000fe400078ec0ff */
[----:B------:R-:W-:Y:S02]  /*0280*/  CS2R R58, SRZ ;  /* 0x00000000003a7805 */ /* 0x000fe4000001ff00 */
[----:B------:R-:W-:-:S02]  /*0290*/  CS2R R56, SRZ ;  /* 0x0000000000387805 */ /* 0x000fc4000001ff00 */
[----:B--2---:R-:W-:Y:S01]  /*02a0*/  SHF.L.U32 R124, R124, 0x7, RZ ;  /* 0x000000077c7c7819 */ /* 0x004fe200000006ff */
[----:B------:R-:W0:Y:S01]  /*02b0*/  LDCU.64 UR6, c[0x0][0x358] ;  /* 0x00006b00ff0677ac */ /* 0x000e220008000a00 */
[----:B---3--:R-:W-:Y:S02]  /*02c0*/  SHF.L.U32 R122, R122, 0x7, RZ ;  /* 0x000000077a7a7819 */ /* 0x008fe400000006ff */
[----:B------:R-:W-:Y:S02]  /*02d0*/  SHF.R.U32.HI R102, RZ, 0x5, R123 ;  /* 0x00000005ff667819 */ /* 0x000fe4000001167b */
[----:B------:R-:W-:Y:S02]  /*02e0*/  LOP3.LUT R101, R123, 0x7, RZ, 0xc0, !PT ;  /* 0x000000077b657812 */ /* 0x000fe400078ec0ff */
[C---:B------:R-:W-:Y:S02]  /*02f0*/  LOP3.LUT R16, R0.reuse, 0x40, RZ, 0xc0, !PT ;  /* 0x0000004000107812 */ /* 0x040fe400078ec0ff */
[----:B------:R-:W-:-:S02]  /*0300*/  LOP3.LUT R18, R0, 0x1c, RZ, 0xc0, !PT ;  /* 0x0000001c00127812 */ /* 0x000fc400078ec0ff */
[----:B------:R-:W-:Y:S02]  /*0310*/  LOP3.LUT R19, R3, 0x60, RZ, 0xc0, !PT ;  /* 0x0000006003137812 */ /* 0x000fe400078ec0ff */
[----:B------:R-:W-:Y:S01]  /*0320*/  LOP3.LUT R125, R2, 0x1, R123, 0xf8, !PT ;  /* 0x00000001027d7812 */ /* 0x000fe200078ef87b */
[----:B------:R-:W-:Y:S06]  /*0330*/  BRA.U !UP0, `(.L_x_0) ;  /* 0x0000004d08747547 */ /* 0x000fec000b800000 */
[----:B------:R-:W1:Y:S01]  /*0340*/  LDCU UR5, c[0x0][0x398] ;  /* 0x00007300ff0577ac */ /* 0x000e620008000800 */
[----:B------:R-:W-:Y:S01]  /*0350*/  LOP3.LUT R120, R124, 0x7c, R3, 0xf8, !PT ;  /* 0x0000007c7c787812 */ /* 0x000fe200078ef803 */
[----:B------:R-:W2:Y:S01]  /*0360*/  LDC R118, c[0x0][0x3a0] ;  /* 0x0000e800ff767b82 */ /* 0x000ea20000000800 */
[----:B------:R-:W-:Y:S01]  /*0370*/  ISETP.GE.AND P0, PT, R101, UR4, PT ;  /* 0x0000000465007c0c */ /* 0x000fe2000bf06270 */
[----:B------:R-:W3:Y:S01]  /*0380*/  LDCU.64 UR8, c[0x0][0x388] ;  /* 0x00007100ff0877ac */ /* 0x000ee20008000a00 */
[C---:B------:R-:W-:Y:S01]  /*0390*/  IADD3 R0, PT, PT, R120.reuse, 0x1, RZ ;  /* 0x0000000178007810 */ /* 0x040fe20007ffe0ff */
[C---:B------:R-:W-:Y:S01]  /*03a0*/  IMAD R113, R120.reuse, UR4, R101 ;  /* 0x0000000478717c24 */ /* 0x040fe2000f8e0265 */
[----:B------:R-:W-:Y:S02]  /*03b0*/  IADD3 R2, PT, PT, R120, 0x2, RZ ;  /* 0x0000000278027810 */ /* 0x000fe40007ffe0ff */
[----:B------:R-:W-:Y:S02]  /*03c0*/  CS2R R20, SRZ ;  /* 0x0000000000147805 */ /* 0x000fe4000001ff00 */
[----:B------:R-:W-:-:S02]  /*03d0*/  ISETP.GE.AND P1, PT, R102, UR4, PT ;  /* 0x0000000466007c0c */ /* 0x000fc4000bf26270 */
[----:B------:R-:W-:Y:S02]  /*03e0*/  LOP3.LUT R121, R122, 0x1f, R123, 0xf8, !PT ;  /* 0x0000001f7a797812 */ /* 0x000fe400078ef87b */
[----:B------:R-:W-:Y:S02]  /*03f0*/  IADD3 R114, PT, PT, R113, UR4, RZ ;  /* 0x0000000471727c10 */ /* 0x000fe4000fffe0ff */
[----:B-1----:R-:W-:Y:S02]  /*0400*/  ISETP.GE.OR P4, PT, R120, UR5, P0 ;  /* 0x0000000578007c0c */ /* 0x002fe40008786670 */
[----:B------:R-:W-:Y:S02]  /*0410*/  ISETP.GE.OR P5, PT, R0, UR5, P0 ;  /* 0x0000000500007c0c */ /* 0x000fe400087a6670 */
[----:B------:R-:W-:Y:S02]  /*0420*/  IADD3 R0, PT, PT, R120, 0x3, RZ ;  /* 0x0000000378007810 */ /* 0x000fe40007ffe0ff */
[----:B------:R-:W-:-:S02]  /*0430*/  ISETP.GE.OR P2, PT, R2, UR5, P0 ;  /* 0x0000000502007c0c */ /* 0x000fc40008746670 */
[----:B------:R-:W-:Y:S02]  /*0440*/  ISETP.GE.OR P0, PT, R0, UR5, P0 ;  /* 0x0000000500007c0c */ /* 0x000fe40008706670 */
[----:B--2---:R-:W-:-:S03]  /*0450*/  ISETP.GE.OR P3, PT, R121, R118, P1 ;  /* 0x000000767900720c */ /* 0x004fc60000f66670 */
[----:B------:R-:W1:Y:S08]  /*0460*/  @!P4 LDC.64 R4, c[0x0][0x380] ;  /* 0x0000e000ff04cb82 */ /* 0x000e700000000a00 */
[----:B------:R-:W2:Y:S01]  /*0470*/  @!P5 LDC.64 R6, c[0x0][0x380] ;  /* 0x0000e000ff06db82 */ /* 0x000ea20000000a00 */
[----:B------:R-:W-:-:S07]  /*0480*/  IMAD R32, R102, R118, RZ ;  /* 0x0000007666207224 */ /* 0x000fce00078e02ff */
[----:B------:R-:W4:Y:S08]  /*0490*/  @!P2 LDC.64 R12, c[0x0][0x380] ;  /* 0x0000e000ff0cab82 */ /* 0x000f300000000a00 */
[----:B------:R-:W5:Y:S01]  /*04a0*/  @!P0 LDC.64 R14, c[0x0][0x380] ;  /* 0x0000e000ff0e8b82 */ /* 0x000f620000000a00 */
[----:B-1----:R-:W-:Y:S01]  /*04b0*/  @!P4 IMAD.WIDE.U32 R4, R113, 0x4, R4 ;  /* 0x000000047104c825 */ /* 0x002fe200078e0004 */
[----:B------:R-:W-:-:S02]  /*04c0*/  IADD3 R11, PT, PT, R121, 0x20, RZ ;  /* 0x00000020790b7810 */ /* 0x000fc40007ffe0ff */
[----:B------:R-:W-:Y:S02]  /*04d0*/  SHF.R.S32.HI R10, RZ, 0x1f, R121 ;  /* 0x0000001fff0a7819 */ /* 0x000fe40000011479 */
[----:B0-----:R4:W5:Y:S02]  /*04e0*/  @!P4 LDG.E.CONSTANT R20, desc[UR6][R4.64] ;  /* 0x000000060414c981 */ /* 0x001964000c1e9900 */
[----:B------:R-:W0:Y:S01]  /*04f0*/  @!P3 LDC.64 R8, c[0x0][0x388] ;  /* 0x0000e200ff08bb82 */ /* 0x000e220000000a00 */
[----:B--2---:R-:W-:Y:S01]  /*0500*/  @!P5 IMAD.WIDE.U32 R6, R114, 0x4, R6 ;  /* 0x000000047206d825 */ /* 0x004fe200078e0006 */
[C---:B------:R-:W-:Y:S02]  /*0510*/  IADD3 R0, P4, PT, R121.reuse, R32, RZ ;  /* 0x0000002079007210 */ /* 0x040fe40007f9e0ff */
[C---:B------:R-:W-:Y:S02]  /*0520*/  IADD3 R24, PT, PT, R121.reuse, 0x40, RZ ;  /* 0x0000004079187810 */ /* 0x040fe40007ffe0ff */
[----:B------:R5:W2:Y:S01]  /*0530*/  @!P5 LDG.E.CONSTANT R21, desc[UR6][R6.64] ;  /* 0x000000060615d981 */ /* 0x000aa2000c1e9900 */
[----:B------:R-:W-:-:S02]  /*0540*/  IADD3 R2, PT, PT, R121, 0x60, RZ ;  /* 0x0000006079027810 */ /* 0x000fc40007ffe0ff */
[----:B------:R-:W-:Y:S02]  /*0550*/  ISETP.GE.OR P5, PT, R11, R118, P1 ;  /* 0x000000760b00720c */ /* 0x000fe40000fa6670 */
[----:B------:R-:W-:Y:S02]  /*0560*/  IADD3 R115, PT, PT, R114, UR4, RZ ;  /* 0x0000000472737c10 */ /* 0x000fe4000fffe0ff */
[----:B------:R-:W-:Y:S02]  /*0570*/  LEA.HI.X.SX32 R11, R32, R10, 0x1, P4 ;  /* 0x0000000a200b7211 */ /* 0x000fe400020f0eff */
[----:B------:R-:W-:Y:S02]  /*0580*/  LOP3.LUT R17, R123, 0x1f, RZ, 0xc0, !PT ;  /* 0x0000001f7b117812 */ /* 0x000fe400078ec0ff */
[-C--:B------:R-:W-:Y:S02]  /*0590*/  ISETP.GE.OR P4, PT, R24, R118.reuse, P1 ;  /* 0x000000761800720c */ /* 0x080fe40000f86670 */
[----:B------:R-:W-:Y:S01]  /*05a0*/  ISETP.GE.OR P1, PT, R2, R118, P1 ;  /* 0x000000760200720c */ /* 0x000fe20000f26670 */
[----:B------:R-:W-:Y:S01]  /*05b0*/  HFMA2 R37, -RZ, RZ, 0, 0 ;  /* 0x00000000ff257431 */ /* 0x000fe200000001ff */
[----:B------:R-:W-:Y:S01]  /*05c0*/  IADD3 R116, PT, PT, R115, UR4, RZ ;  /* 0x0000000473747c10 */ /* 0x000fe2000fffe0ff */
[----:B------:R-:W-:Y:S01]  /*05d0*/  HFMA2 R41, -RZ, RZ, 0, 0 ;  /* 0x00000000ff297431 */ /* 0x000fe200000001ff */
[----:B------:R-:W-:-:S02]  /*05e0*/  IADD3 R33, PT, PT, R17, R32, R122 ;  /* 0x0000002011217210 */ /* 0x000fc40007ffe07a */
[----:B---3--:R-:W-:Y:S02]  /*05f0*/  LEA R10, P6, R0, UR8, 0x2 ;  /* 0x00000008000a7c11 */ /* 0x008fe4000f8c10ff */
[----:B------:R-:W-:Y:S01]  /*0600*/  CS2R R22, SRZ ;  /* 0x0000000000167805 */ /* 0x000fe2000001ff00 */
[----:B----4-:R-:W-:Y:S01]  /*0610*/  @!P2 IMAD.WIDE.U32 R4, R115, 0x4, R12 ;  /* 0x000000047304a825 */ /* 0x010fe200078e000c */
[----:B------:R-:W-:Y:S02]  /*0620*/  MOV R39, RZ ;  /* 0x000000ff00277202 */ /* 0x000fe40000000f00 */
[----:B------:R-:W-:Y:S01]  /*0630*/  MOV R35, RZ ;  /* 0x000000ff00237202 */ /* 0x000fe20000000f00 */
[----:B-----5:R-:W-:Y:S01]  /*0640*/  @!P0 IMAD.WIDE.U32 R6, R116, 0x4, R14 ;  /* 0x0000000474068825 */ /* 0x020fe200078e000e */
[----:B------:R-:W-:Y:S01]  /*0650*/  LEA.HI.X R11, R0, UR9, R11, 0x2, P6 ;  /* 0x00000009000b7c11 */ /* 0x000fe2000b0f140b */
[----:B------:R1:W2:Y:S02]  /*0660*/  @!P2 LDG.E.CONSTANT R22, desc[UR6][R4.64] ;  /* 0x000000060416a981 */ /* 0x0002a4000c1e9900 */
[----:B0-----:R-:W-:-:S02]  /*0670*/  @!P3 IMAD.WIDE R8, R33, 0x4, R8 ;  /* 0x000000042108b825 */ /* 0x001fc400078e0208 */
[----:B------:R-:W2:Y:S04]  /*0680*/  @!P0 LDG.E.CONSTANT R23, desc[UR6][R6.64] ;  /* 0x0000000606178981 */ /* 0x000ea8000c1e9900 */
[----:B------:R-:W3:Y:S04]  /*0690*/  @!P5 LDG.E.CONSTANT R37, desc[UR6][R10.64+0x80] ;  /* 0x000080060a25d981 */ /* 0x000ee8000c1e9900 */
[----:B------:R-:W4:Y:S04]  /*06a0*/  @!P4 LDG.E.CONSTANT R39, desc[UR6][R10.64+0x100] ;  /* 0x000100060a27c981 */ /* 0x000f28000c1e9900 */
[----:B------:R-:W5:Y:S04]  /*06b0*/  @!P1 LDG.E.CONSTANT R41, desc[UR6][R10.64+0x180] ;  /* 0x000180060a299981 */ /* 0x000f68000c1e9900 */
[----:B------:R-:W5:Y:S01]  /*06c0*/  @!P3 LDG.E.CONSTANT R35, desc[UR6][R8.64] ;  /* 0x000000060823b981 */ /* 0x000f62000c1e9900 */
[----:B-1----:R-:W0:Y:S01]  /*06d0*/  S2R R5, SR_CgaCtaId ;  /* 0x0000000000057919 */ /* 0x002e220000008800 */
[----:B------:R-:W-:-:S04]  /*06e0*/  MOV R0, 0x400 ;  /* 0x0000040000007802 */ /* 0x000fc80000000f00 */
[----:B------:R-:W-:Y:S02]  /*06f0*/  IADD3 R2, PT, PT, R0, 0x1080, RZ ;  /* 0x0000108000027810 */ /* 0x000fe40007ffe0ff */
[----:B------:R-:W-:Y:S02]  /*0700*/  LOP3.LUT R119, R3, 0x7c, RZ, 0xc0, !PT ;  /* 0x0000007c03777812 */ /* 0x000fe400078ec0ff */
[C---:B0-----:R-:W-:Y:S02]  /*0710*/  LEA R0, R5.reuse, R0, 0x18 ;  /* 0x0000000005007211 */ /* 0x041fe400078ec0ff */
[----:B------:R-:W-:-:S03]  /*0720*/  LEA R4, R5, R2, 0x18 ;  /* 0x0000000205047211 */ /* 0x000fc600078ec0ff */
[----:B------:R-:W-:Y:S01]  /*0730*/  IMAD R2, R101, 0x210, R0 ;  /* 0x0000021065027824 */ /* 0x000fe200078e0200 */
[----:B------:R-:W-:-:S04]  /*0740*/  LEA R110, R102, R4, 0x9 ;  /* 0x00000004666e7211 */ /* 0x000fc800078e48ff */
[----:B------:R-:W-:Y:S02]  /*0750*/  LEA R119, R119, R2, 0x2 ;  /* 0x0000000277777211 */ /* 0x000fe400078e10ff */
[----:B------:R-:W-:Y:S02]  /*0760*/  LEA R110, R17, R110, 0x2 ;  /* 0x0000006e116e7211 */ /* 0x000fe400078e10ff */
[----:B------:R-:W-:Y:S02]  /*0770*/  LEA R3, R125, R19, 0x2 ;  /* 0x000000137d037211 */ /* 0x000fe400078e10ff */
[----:B------:R-:W-:Y:S02]  /*0780*/  IADD3 R5, PT, PT, R16, R18, RZ ;  /* 0x0000001210057210 */ /* 0x000fe40007ffe0ff */
[----:B------:R-:W-:Y:S02]  /*0790*/  LEA R0, R3, R0, 0x2 ;  /* 0x0000000003007211 */ /* 0x000fe400078e10ff */
[----:B------:R-:W-:-:S02]  /*07a0*/  LEA R2, R5, R4, 0x2 ;  /* 0x0000000405027211 */ /* 0x000fc400078e10ff */
[C---:B------:R-:W-:Y:S02]  /*07b0*/  LEA R111, R118.reuse, R32, 0x3 ;  /* 0x00000020766f7211 */ /* 0x040fe400078e18ff */
[----:B------:R-:W-:Y:S01]  /*07c0*/  LEA R118, R118, R33, 0x3 ;  /* 0x0000002176767211 */ /* 0x000fe200078e18ff */
[----:B--2---:R-:W-:Y:S04]  /*07d0*/  STS.128 [R119], R20 ;  /* 0x0000001477007388 */ /* 0x004fe80000000c00 */
[----:B---3--:R-:W-:Y:S04]  /*07e0*/  STS [R110+0x80], R37 ;  /* 0x000080256e007388 */ /* 0x008fe80000000800 */
[----:B----4-:R-:W-:Y:S04]  /*07f0*/  STS [R110+0x100], R39 ;  /* 0x000100276e007388 */ /* 0x010fe80000000800 */
[----:B-----5:R-:W-:Y:S04]  /*0800*/  STS [R110+0x180], R41 ;  /* 0x000180296e007388 */ /* 0x020fe80000000800 */
[----:B------:R-:W-:Y:S01]  /*0810*/  STS [R110], R35 ;  /* 0x000000236e007388 */ /* 0x000fe20000000800 */
[----:B------:R-:W-:Y:S06]  /*0820*/  BAR.SYNC.DEFER_BLOCKING 0x0 ;  /* 0x0000000000007b1d */ /* 0x000fec0000010000 */
[----:B------:R-:W-:Y:S04]  /*0830*/  LDS.128 R4, [R0] ;  /* 0x0000000000047984 */ /* 0x000fe80000000c00 */
[----:B------:R-:W0:Y:S04]  /*0840*/  LDS.128 R12, [R2] ;  /* 0x00000000020c7984 */ /* 0x000e280000000c00 */
[----:B------:R-:W1:Y:S04]  /*0850*/  LDS.128 R8, [R0+0x40] ;  /* 0x0000400000087984 */ /* 0x000e680000000c00 */
[----:B------:R-:W-:Y:S04]  /*0860*/  LDS.128 R16, [R0+0x210] ;  /* 0x0002100000107984 */ /* 0x000fe80000000c00 */
[----:B------:R-:W2:Y:S04]  /*0870*/  LDS.128 R28, [R2+0x200] ;  /* 0x00020000021c7984 */ /* 0x000ea80000000c00 */
[----:B------:R-:W3:Y:S04]  /*0880*/  LDS.128 R24, [R0+0x250] ;  /* 0x0002500000187984 */ /* 0x000ee80000000c00 */
[----:B------:R-:W4:Y:S01]  /*0890*/  LDS.128 R20, [R2+0x80] ;  /* 0x0000800002147984 */ /* 0x000f220000000c00 */
[-C--:B0-----:R-:W-:Y:S01]  /*08a0*/  FFMA R3, R4, R12.reuse, RZ ;  /* 0x0000000c04037223 */ /* 0x081fe200000000ff */
[-C--:B------:R-:W-:Y:S01]  /*08b0*/  FFMA R52, R5, R12.reuse, RZ ;  /* 0x0000000c05347223 */ /* 0x080fe200000000ff */
[-C--:B------:R-:W-:Y:S01]  /*08c0*/  FFMA R33, R6, R12.reuse, RZ ;  /* 0x0000000c06217223 */ /* 0x080fe200000000ff */
[-C--:B------:R-:W-:Y:S01]  /*08d0*/  FFMA R44, R7, R12.reuse, RZ ;  /* 0x0000000c072c7223 */ /* 0x080fe200000000ff */
[-C--:B-1----:R-:W-:Y:S01]  /*08e0*/  FFMA R37, R8, R12.reuse, RZ ;  /* 0x0000000c08257223 */ /* 0x082fe200000000ff */
[-C--:B------:R-:W-:Y:S01]  /*08f0*/  FFMA R36, R9, R12.reuse, RZ ;  /* 0x0000000c09247223 */ /* 0x080fe200000000ff */
[-C--:B------:R-:W-:Y:S01]  /*0900*/  FFMA R45, R10, R12.reuse, RZ ;  /* 0x0000000c0a2d7223 */ /* 0x080fe200000000ff */
[----:B------:R-:W-:Y:S01]  /*0910*/  FFMA R42, R11, R12, RZ ;  /* 0x0000000c0b2a7223 */ /* 0x000fe200000000ff */
[-C--:B------:R-:W-:Y:S01]  /*0920*/  FFMA R57, R4, R13.reuse, RZ ;  /* 0x0000000d04397223 */ /* 0x080fe200000000ff */
[-C--:B------:R-:W-:Y:S01]  /*0930*/  FFMA R12, R5, R13.reuse, RZ ;  /* 0x0000000d050c7223 */ /* 0x080fe200000000ff */
[-C--:B------:R-:W-:Y:S01]  /*0940*/  FFMA R49, R6, R13.reuse, RZ ;  /* 0x0000000d06317223 */ /* 0x080fe200000000ff */
[-C--:B------:R-:W-:Y:S01]  /*0950*/  FFMA R34, R7, R13.reuse, RZ ;  /* 0x0000000d07227223 */ /* 0x080fe200000000ff */
[-C--:B------:R-:W-:Y:S01]  /*0960*/  FFMA R41, R8, R13.reuse, RZ ;  /* 0x0000000d08297223 */ /* 0x080fe200000000ff */
        /* <DEDUP_REMOVED lines=19> */
[----:B--2---:R-:W-:Y:S01]  /*0aa0*/  FFMA R53, R17, R29, R12 ;  /* 0x0000001d11357223 */ /* 0x004fe2000000000c */
[-C--:B------:R-:W-:Y:S01]  /*0ab0*/  FFMA R58, R16, R30.reuse, R13 ;  /* 0x0000001e103a7223 */ /* 0x080fe2000000000d */
[----:B---3--:R-:W-:-:S02]  /*0ac0*/  FFMA R85, R27, R30, R14 ;  /* 0x0000001e1b557223 */ /* 0x008fc4000000000e */
[----:B------:R-:W0:Y:S01]  /*0ad0*/  LDS.128 R12, [R2+0x280] ;  /* 0x00028000020c7984 */ /* 0x000e220000000c00 */
[CC--:B------:R-:W-:Y:S01]  /*0ae0*/  FFMA R40, R24.reuse, R28.reuse, R37 ;  /* 0x0000001c18287223 */ /* 0x0c0fe20000000025 */
[----:B------:R-:W-:Y:S01]  /*0af0*/  FFMA R87, R27, R28, R42 ;  /* 0x0000001c1b577223 */ /* 0x000fe2000000002a */
[C---:B------:R-:W-:Y:S01]  /*0b00*/  FFMA R37, R25.reuse, R29, R38 ;  /* 0x0000001d19257223 */ /* 0x040fe20000000026 */
[-C--:B------:R-:W-:Y:S01]  /*0b10*/  FFMA R42, R24, R30.reuse, R39 ;  /* 0x0000001e182a7223 */ /* 0x080fe20000000027 */
[C---:B------:R-:W-:Y:S01]  /*0b20*/  FFMA R38, R25.reuse, R30, R64 ;  /* 0x0000001e19267223 */ /* 0x040fe20000000040 */
[----:B------:R-:W-:Y:S01]  /*0b30*/  FFMA R39, R25, R31, R66 ;  /* 0x0000001f19277223 */ /* 0x000fe20000000042 */
[C---:B----4-:R-:W-:Y:S01]  /*0b40*/  FFMA R69, R4.reuse, R20, RZ ;  /* 0x0000001404457223 */ /* 0x050fe200000000ff */
[C---:B------:R-:W-:Y:S01]  /*0b50*/  FFMA R68, R4.reuse, R21, RZ ;  /* 0x0000001504447223 */ /* 0x040fe200000000ff */
[C---:B------:R-:W-:Y:S01]  /*0b60*/  FFMA R99, R4.reuse, R22, RZ ;  /* 0x0000001604637223 */ /* 0x040fe200000000ff */
[----:B------:R-:W-:Y:S01]  /*0b70*/  FFMA R100, R4, R23, RZ ;  /* 0x0000001704647223 */ /* 0x000fe200000000ff */
[C---:B------:R-:W-:Y:S01]  /*0b80*/  FFMA R98, R5.reuse, R20, RZ ;  /* 0x0000001405627223 */ /* 0x040fe200000000ff */
        /* <DEDUP_REMOVED lines=11> */
[-C--:B------:R-:W-:Y:S01]  /*0c40*/  FFMA R32, R26, R28.reuse, R45 ;  /* 0x0000001c1a207223 */ /* 0x080fe2000000002d */
[-C--:B------:R-:W-:Y:S01]  /*0c50*/  FFMA R48, R18, R28.reuse, R33 ;  /* 0x0000001c12307223 */ /* 0x080fe20000000021 */
[-C--:B------:R-:W-:Y:S01]  /*0c60*/  FFMA R45, R19, R29.reuse, R34 ;  /* 0x0000001d132d7223 */ /* 0x080fe20000000022 */
[----:B------:R-:W-:Y:S01]  /*0c70*/  FFMA R56, R16, R28, R3 ;  /* 0x0000001c10387223 */ /* 0x000fe20000000003 */
[CC--:B------:R-:W-:Y:S01]  /*0c80*/  FFMA R33, R26.reuse, R29.reuse, R47 ;  /* 0x0000001d1a217223 */ /* 0x0c0fe2000000002f */
[----:B------:R-:W-:Y:S01]  /*0c90*/  FFMA R34, R26, R30, R55 ;  /* 0x0000001e1a227223 */ /* 0x000fe20000000037 */
[-C--:B------:R-:W-:Y:S01]  /*0ca0*/  FFMA R52, R17, R28.reuse, R52 ;  /* 0x0000001c11347223 */ /* 0x080fe20000000034 */
[----:B------:R-:W-:Y:S01]  /*0cb0*/  FFMA R44, R19, R28, R44 ;  /* 0x0000001c132c7223 */ /* 0x000fe2000000002c */
[-C--:B------:R-:W-:Y:S01]  /*0cc0*/  FFMA R57, R16, R29.reuse, R57 ;  /* 0x0000001d10397223 */ /* 0x080fe20000000039 */
[C---:B------:R-:W-:Y:S01]  /*0cd0*/  FFMA R49, R18.reuse, R29, R49 ;  /* 0x0000001d12317223 */ /* 0x040fe20000000031 */
[-C--:B------:R-:W-:Y:S01]  /*0ce0*/  FFMA R54, R17, R30.reuse, R54 ;  /* 0x0000001e11367223 */ /* 0x080fe20000000036 */
[-C--:B------:R-:W-:Y:S01]  /*0cf0*/  FFMA R50, R18, R30.reuse, R35 ;  /* 0x0000001e12327223 */ /* 0x080fe20000000023 */
[----:B------:R-:W-:Y:S01]  /*0d00*/  FFMA R46, R19, R30, R46 ;  /* 0x0000001e132e7223 */ /* 0x000fe2000000002e */
[-C--:B------:R-:W-:Y:S01]  /*0d10*/  FFMA R59, R16, R31.reuse, R59 ;  /* 0x0000001f103b7223 */ /* 0x080fe2000000003b */
[-C--:B------:R-:W-:Y:S01]  /*0d20*/  FFMA R55, R17, R31.reuse, R60 ;  /* 0x0000001f11377223 */ /* 0x080fe2000000003c */
[-C--:B------:R-:W-:Y:S01]  /*0d30*/  FFMA R51, R18, R31.reuse, R51 ;  /* 0x0000001f12337223 */ /* 0x080fe20000000033 */
[----:B------:R-:W-:Y:S01]  /*0d40*/  FFMA R47, R19, R31, R62 ;  /* 0x0000001f132f7223 */ /* 0x000fe2000000003e */
        /* <DEDUP_REMOVED lines=16> */
[C---:B0-----:R-:W-:Y:S01]  /*0e50*/  FFMA R69, R16.reuse, R12, R69 ;  /* 0x0000000c10457223 */ /* 0x041fe20000000045 */
[C---:B------:R-:W-:Y:S01]  /*0e60*/  FFMA R68, R16.reuse, R13, R68 ;  /* 0x0000000d10447223 */ /* 0x040fe20000000044 */
[C---:B------:R-:W-:Y:S01]  /*0e70*/  FFMA R99, R16.reuse, R14, R99 ;  /* 0x0000000e10637223 */ /* 0x040fe20000000063 */
[----:B------:R-:W-:Y:S01]  /*0e80*/  FFMA R100, R16, R15, R100 ;  /* 0x0000000f10647223 */ /* 0x000fe20000000064 */
[C---:B------:R-:W-:Y:S01]  /*0e90*/  FFMA R98, R17.reuse, R12, R98 ;  /* 0x0000000c11627223 */ /* 0x040fe20000000062 */
        /* <DEDUP_REMOVED lines=11> */
[----:B------:R-:W-:Y:S04]  /*0f50*/  LDS.128 R8, [R0+0x420] ;  /* 0x0004200000087984 */ /* 0x000fe80000000c00 */
[----:B------:R-:W0:Y:S04]  /*0f60*/  LDS.128 R4, [R2+0x400] ;  /* 0x0004000002047984 */ /* 0x000e280000000c00 */
[----:B------:R-:W1:Y:S04]  /*0f70*/  LDS.128 R20, [R0+0x460] ;  /* 0x0004600000147984 */ /* 0x000e680000000c00 */
[----:B------:R-:W2:Y:S01]  /*0f80*/  LDS.128 R16, [R2+0x480] ;  /* 0x0004800002107984 */ /* 0x000ea20000000c00 */
[----:B------:R-:W-:Y:S01]  /*0f90*/  FFMA R36, R25, R28, R36 ;  /* 0x0000001c19247223 */ /* 0x000fe20000000024 */
[CC--:B------:R-:W-:Y:S01]  /*0fa0*/  FFMA R41, R24.reuse, R29.reuse, R41 ;  /* 0x0000001d18297223 */ /* 0x0c0fe20000000029 */
[C---:B------:R-:W-:Y:S01]  /*0fb0*/  FFMA R86, R27.reuse, R29, R86 ;  /* 0x0000001d1b567223 */ /* 0x040fe20000000056 */
[-C--:B------:R-:W-:Y:S01]  /*0fc0*/  FFMA R43, R24, R31.reuse, R43 ;  /* 0x0000001f182b7223 */ /* 0x080fe2000000002b */
[-C--:B------:R-:W-:Y:S01]  /*0fd0*/  FFMA R35, R26, R31.reuse, R61 ;  /* 0x0000001f1a237223 */ /* 0x080fe2000000003d */
        /* <DEDUP_REMOVED lines=18> */
[----:B------:R-:W-:Y:S04]  /*1100*/  LDS.128 R12, [R0+0x630] ;  /* 0x00063000000c7984 */ /* 0x000fe80000000c00 */
[----:B------:R-:W-:Y:S01]  /*1110*/  LDS.128 R24, [R0+0x670] ;  /* 0x0006700000187984 */ /* 0x000fe20000000c00 */
[-C--:B0-----:R-:W-:Y:S01]  /*1120*/  FFMA R56, R8, R4.reuse, R56 ;  /* 0x0000000408387223 */ /* 0x081fe20000000038 */
[-C--:B------:R-:W-:Y:S01]  /*1130*/  FFMA R52, R9, R4.reuse, R52 ;  /* 0x0000000409347223 */ /* 0x080fe20000000034 */
[-C--:B------:R-:W-:Y:S01]  /*1140*/  FFMA R48, R10, R4.reuse, R48 ;  /* 0x000000040a307223 */ /* 0x080fe20000000030 */
[-C--:B------:R-:W-:Y:S01]  /*1150*/  FFMA R44, R11, R4.reuse, R44 ;  /* 0x000000040b2c7223 */ /* 0x080fe2000000002c */
[-C--:B-1----:R-:W-:Y:S01]  /*1160*/  FFMA R40, R20, R4.reuse, R40 ;  /* 0x0000000414287223 */ /* 0x082fe20000000028 */
[-C--:B------:R-:W-:Y:S01]  /*1170*/  FFMA R36, R21, R4.reuse, R36 ;  /* 0x0000000415247223 */ /* 0x080fe20000000024 */
[-C--:B------:R-:W-:Y:S01]  /*1180*/  FFMA R32, R22, R4.reuse, R32 ;  /* 0x0000000416207223 */ /* 0x080fe20000000020 */
[----:B------:R-:W-:Y:S01]  /*1190*/  FFMA R87, R23, R4, R87 ;  /* 0x0000000417577223 */ /* 0x000fe20000000057 */
[-C--:B------:R-:W-:Y:S01]  /*11a0*/  FFMA R57, R8, R5.reuse, R57 ;  /* 0x0000000508397223 */ /* 0x080fe20000000039 */
[-C--:B------:R-:W-:Y:S01]  /*11b0*/  FFMA R53, R9, R5.reuse, R53 ;  /* 0x0000000509357223 */ /* 0x080fe20000000035 */
[-C--:B------:R-:W-:Y:S01]  /*11c0*/  FFMA R49, R10, R5.reuse, R49 ;  /* 0x000000050a317223 */ /* 0x080fe20000000031 */
[-C--:B------:R-:W-:Y:S01]  /*11d0*/  FFMA R45, R11, R5.reuse, R45 ;  /* 0x000000050b2d7223 */ /* 0x080fe2000000002d */
[-C--:B------:R-:W-:Y:S01]  /*11e0*/  FFMA R41, R20, R5.reuse, R41 ;  /* 0x0000000514297223 */ /* 0x080fe20000000029 */
        /* <DEDUP_REMOVED lines=19> */
[C---:B--2---:R-:W-:Y:S01]  /*1320*/  FFMA R69, R8.reuse, R16, R69 ;  /* 0x0000001008457223 */ /* 0x044fe20000000045 */
        /* <DEDUP_REMOVED lines=15> */
[----:B------:R-:W0:Y:S04]  /*1420*/  LDS.128 R4, [R2+0x600] ;  /* 0x0006000002047984 */ /* 0x000e280000000c00 */
[----:B------:R-:W1:Y:S01]  /*1430*/  LDS.128 R8, [R2+0x680] ;  /* 0x0006800002087984 */ /* 0x000e620000000c00 */
        /* <DEDUP_REMOVED lines=51> */
[C---:B-1----:R-:W-:Y:S01]  /*1770*/  FFMA R69, R12.reuse, R8, R69 ;  /* 0x000000080c457223 */ /* 0x042fe20000000045 */
        /* <DEDUP_REMOVED lines=32> */
[----:B------:R-:W-:-:S02]  /*1980*/  FFMA R3, R27, R11, R3 ;  /* 0x0000000b1b037223 */ /* 0x000fc40000000003 */
[----:B------:R-:W-:Y:S04]  /*1990*/  LDS.128 R8, [R2+0xa00] ;  /* 0x000a000002087984 */ /* 0x000fe80000000c00 */
[----:B------:R-:W2:Y:S01]  /*19a0*/  LDS.128 R24, [R0+0xa90] ;  /* 0x000a900000187984 */ /* 0x000ea20000000c00 */
        /* <DEDUP_REMOVED lines=66> */
[-C--:B--2---:R-:W-:Y:S01]  /*1dd0*/  FFMA R40, R24, R8.reuse, R40 ;  /* 0x0000000818287223 */ /* 0x084fe20000000028 */
[-C--:B------:R-:W-:Y:S01]  /*1de0*/  FFMA R36, R25, R8.reuse, R36 ;  /* 0x0000000819247223 */ /* 0x080fe20000000024 */
[-C--:B------:R-:W-:Y:S01]  /*1df0*/  FFMA R32, R26, R8.reuse, R32 ;  /* 0x000000081a207223 */ /* 0x080fe20000000020 */
[----:B------:R-:W-:Y:S01]  /*1e00*/  FFMA R87, R27, R8, R87 ;  /* 0x000000081b577223 */ /* 0x000fe20000000057 */
[-C--:B------:R-:W-:Y:S01]  /*1e10*/  FFMA R41, R24, R9.reuse, R41 ;  /* 0x0000000918297223 */ /* 0x080fe20000000029 */
        /* <DEDUP_REMOVED lines=11> */
[----:B------:R-:W-:Y:S01]  /*1ed0*/  LDS.128 R16, [R2+0xc00] ;  /* 0x000c000002107984 */ /* 0x000fe20000000c00 */
[-C--:B0-----:R-:W-:Y:S01]  /*1ee0*/  FFMA R56, R4, R8.reuse, R56 ;  /* 0x0000000804387223 */ /* 0x081fe20000000038 */
        /* <DEDUP_REMOVED lines=33> */
[----:B------:R-:W-:-:S03]  /*2100*/  FFMA R94, R24, R20, R94 ;  /* 0x00000014185e7223 */ /* 0x000fc6000000005e */
[----:B------:R-:W2:Y:S01]  /*2110*/  LDS.128 R12, [R0+0xca0] ;  /* 0x000ca000000c7984 */ /* 0x000ea20000000c00 */
        /* <DEDUP_REMOVED lines=49> */
[----:B------:R-:W-:-:S04]  /*2430*/  UIADD3 UR4, UPT, UPT, UR4, 0x7, URZ ;  /* 0x0000000704047890 */ /* 0x000fc8000fffe0ff */
[----:B------:R-:W-:-:S04]  /*2440*/  USHF.R.U32.HI UR4, URZ, 0x3, UR4 ;  /* 0x00000003ff047899 */ /* 0x000fc80008011604 */
[----:B------:R-:W-:-:S04]  /*2450*/  UIADD3 UR4, UPT, UPT, -UR4, 0x1, URZ ;  /* 0x0000000104047890 */ /* 0x000fc8000fffe1ff */
[----:B------:R-:W-:Y:S01]  /*2460*/  UISETP.NE.AND UP0, UPT, UR4, URZ, UPT ;  /* 0x000000ff0400728c */ /* 0x000fe2000bf05270 */
        /* <DEDUP_REMOVED lines=32> */
[-C--:B------:R-:W-:Y:S01]  /*2670*/  FFMA R56, R60, R28.reuse, R56 ;  /* 0x0000001c3c387223 */ /* 0x080fe20000000038 */
[-C--:B------:R-:W-:Y:S01]  /*2680*/  FFMA R52, R61, R28.reuse, R52 ;  /* 0x0000001c3d347223 */ /* 0x080fe20000000034 */
[-C--:B------:R-:W-:Y:S01]  /*2690*/  FFMA R48, R62, R28.reuse, R48 ;  /* 0x0000001c3e307223 */ /* 0x080fe20000000030 */
[-C--:B------:R-:W-:Y:S01]  /*26a0*/  FFMA R44, R63, R28.reuse, R44 ;  /* 0x0000001c3f2c7223 */ /* 0x080fe2000000002c */
[-C--:B0-----:R-:W-:Y:S01]  /*26b0*/  FFMA R40, R68, R28.reuse, R40 ;  /* 0x0000001c44287223 */ /* 0x081fe20000000028 */
        /* <DEDUP_REMOVED lines=52> */
[CC--:B------:R-:W-:Y:S01]  /*2a00*/  FFMA R61, R63.reuse, R9.reuse, R66 ;  /* 0x000000093f3d7223 */ /* 0x0c0fe20000000042 */
[----:B------:R-:W-:Y:S01]  /*2a10*/  FFMA R62, R63, R10, R65 ;  /* 0x0000000a3f3e7223 */ /* 0x000fe20000000041 */
[C---:B------:R-:W-:Y:S01]  /*2a20*/  FFMA R68, R71.reuse, R8, R14 ;  /* 0x0000000847447223 */ /* 0x040fe2000000000e */
[C---:B------:R-:W-:Y:S01]  /*2a30*/  FFMA R69, R71.reuse, R9, R13 ;  /* 0x0000000947457223 */ /* 0x040fe2000000000d */
[----:B------:R-:W-:Y:S01]  /*2a40*/  FFMA R70, R71, R10, R12 ;  /* 0x0000000a47467223 */ /* 0x000fe2000000000c */
[-C--:B------:R-:W-:Y:S01]  /*2a50*/  FFMA R63, R63, R11.reuse, R64 ;  /* 0x0000000b3f3f7223 */ /* 0x080fe20000000040 */
[----:B------:R-:W-:Y:S01]  /*2a60*/  FFMA R71, R71, R11, R3 ;  /* 0x0000000b47477223 */ /* 0x000fe20000000003 */
[----:B------:R-:W-:Y:S06]  /*2a70*/  BAR.SYNC.DEFER_BLOCKING 0x0 ;  /* 0x0000000000007b1d */ /* 0x000fec0000010000 */
[----:B------:R-:W-:Y:S05]  /*2a80*/  BRA.U !UP0, `(.L_x_0) ;  /* 0x0000002508a07547 */ /* 0x000fea000b800000 */
[----:B------:R-:W-:Y:S01]  /*2a90*/  IADD3 R116, PT, PT, R116, 0x8, RZ ;  /* 0x0000000874747810 */ /* 0x000fe20007ffe0ff */
[----:B------:R-:W0:Y:S01]  /*2aa0*/  LDCU.64 UR10, c[0x0][0x388] ;  /* 0x00007100ff0a77ac */ /* 0x000e220008000a00 */
[----:B------:R-:W-:Y:S02]  /*2ab0*/  IADD3 R115, PT, PT, R115, 0x8, RZ ;  /* 0x0000000873737810 */ /* 0x000fe40007ffe0ff */
[----:B------:R-:W-:Y:S01]  /*2ac0*/  IADD3 R114, PT, PT, R114, 0x8, RZ ;  /* 0x0000000872727810 */ /* 0x000fe20007ffe0ff */
[----:B------:R-:W1:Y:S01]  /*2ad0*/  LDCU.64 UR8, c[0x0][0x398] ;  /* 0x00007300ff0877ac */ /* 0x000e620008000a00 */
[----:B------:R-:W-:Y:S02]  /*2ae0*/  IADD3 R113, PT, PT, R113, 0x8, RZ ;  /* 0x0000000871717810 */ /* 0x000fe40007ffe0ff */
[----:B------:R-:W-:Y:S02]  /*2af0*/  IADD3 R117, PT, PT, R102, 0x8, RZ ;  /* 0x0000000866757810 */ /* 0x000fe40007ffe0ff */
[----:B------:R-:W-:-:S07]  /*2b00*/  IADD3 R112, PT, PT, R101, 0x8, RZ ;  /* 0x0000000865707810 */ /* 0x000fce0007ffe0ff */
.L_x_1:
[----:B------:R-:W2:Y:S01]  /*2b10*/  LDC R3, c[0x0][0x3a0] ;  /* 0x0000e800ff037b82 */ /* 0x000ea20000000800 */
[----:B-1----:R-:W-:Y:S01]  /*2b20*/  ISETP.GE.AND P1, PT, R117, UR9, PT ;  /* 0x0000000975007c0c */ /* 0x002fe2000bf26270 */
[----:B------:R-:W-:Y:S01]  /*2b30*/  HFMA2 R85, -RZ, RZ, 0, 0 ;  /* 0x00000000ff557431 */ /* 0x000fe200000001ff */
[----:B------:R-:W-:Y:S02]  /*2b40*/  IADD3 R8, PT, PT, R120, 0x1, RZ ;  /* 0x0000000178087810 */ /* 0x000fe40007ffe0ff */
[----:B------:R-:W-:Y:S02]  /*2b50*/  ISETP.GE.AND P0, PT, R112, UR9, PT ;  /* 0x0000000970007c0c */ /* 0x000fe4000bf06270 */
[C---:B------:R-:W-:Y:S02]  /*2b60*/  IADD3 R11, PT, PT, R120.reuse, 0x2, RZ ;  /* 0x00000002780b7810 */ /* 0x040fe40007ffe0ff */
[----:B------:R-:W-:Y:S02]  /*2b70*/  IADD3 R10, PT, PT, R120, 0x3, RZ ;  /* 0x00000003780a7810 */ /* 0x000fe40007ffe0ff */
[----:B------:R-:W-:-:S02]  /*2b80*/  ISETP.GE.OR P5, PT, R8, UR8, P0 ;  /* 0x0000000808007c0c */ /* 0x000fc400087a6670 */
[----:B------:R-:W-:Y:S02]  /*2b90*/  ISETP.GE.OR P6, PT, R120, UR8, P0 ;  /* 0x0000000878007c0c */ /* 0x000fe400087c6670 */
[----:B------:R-:W-:Y:S02]  /*2ba0*/  ISETP.GE.OR P4, PT, R11, UR8, P0 ;  /* 0x000000080b007c0c */ /* 0x000fe40008786670 */
[----:B------:R-:W-:Y:S02]  /*2bb0*/  ISETP.GE.OR P0, PT, R10, UR8, P0 ;  /* 0x000000080a007c0c */ /* 0x000fe40008706670 */
[----:B------:R-:W-:Y:S02]  /*2bc0*/  SHF.R.S32.HI R11, RZ, 0x1f, R121 ;  /* 0x0000001fff0b7819 */ /* 0x000fe40000011479 */
[C---:B------:R-:W-:Y:S02]  /*2bd0*/  IADD3 R10, P3, PT, R121.reuse, R111, RZ ;  /* 0x0000006f790a7210 */ /* 0x040fe40007f7e0ff */
[----:B--2---:R-:W-:Y:S01]  /*2be0*/  ISETP.GE.OR P2, PT, R121, R3, P1 ;  /* 0x000000037900720c */ /* 0x004fe20000f46670 */
[----:B------:R-:W1:Y:S01]  /*2bf0*/  @!P5 LDC.64 R64, c[0x0][0x380] ;  /* 0x0000e000ff40db82 */ /* 0x000e620000000a00 */
[----:B------:R-:W-:-:S02]  /*2c00*/  LEA.HI.X.SX32 R11, R111, R11, 0x1, P3 ;  /* 0x0000000b6f0b7211 */ /* 0x000fc400018f0eff */
[C---:B0-----:R-:W-:Y:S02]  /*2c10*/  LEA R14, P3, R10.reuse, UR10, 0x2 ;  /* 0x0000000a0a0e7c11 */ /* 0x041fe4000f8610ff */
[----:B------:R-:W-:Y:S02]  /*2c20*/  IADD3 R66, PT, PT, R121, 0x20, RZ ;  /* 0x0000002079427810 */ /* 0x000fe40007ffe0ff */
[----:B------:R-:W-:Y:S01]  /*2c30*/  LEA.HI.X R15, R10, UR11, R11, 0x2, P3 ;  /* 0x0000000b0a0f7c11 */ /* 0x000fe200098f140b */
[----:B------:R-:W0:Y:S08]  /*2c40*/  @!P6 LDC.64 R12, c[0x0][0x380] ;  /* 0x0000e000ff0ceb82 */ /* 0x000e300000000a00 */
[----:B------:R-:W2:Y:S08]  /*2c50*/  @!P2 LDC.64 R8, c[0x0][0x388] ;  /* 0x0000e200ff08ab82 */ /* 0x000eb00000000a00 */
[----:B------:R-:W3:Y:S08]  /*2c60*/  @!P4 LDC.64 R18, c[0x0][0x380] ;  /* 0x0000e000ff12cb82 */ /* 0x000ef00000000a00 */
[----:B------:R-:W4:Y:S01]  /*2c70*/  @!P0 LDC.64 R16, c[0x0][0x380] ;  /* 0x0000e000ff108b82 */ /* 0x000f220000000a00 */
[----:B------:R-:W-:-:S02]  /*2c80*/  ISETP.GE.OR P3, PT, R66, R3, P1 ;  /* 0x000000034200720c */ /* 0x000fc40000f66670 */
[C---:B------:R-:W-:Y:S02]  /*2c90*/  IADD3 R67, PT, PT, R121.reuse, 0x40, RZ ;  /* 0x0000004079437810 */ /* 0x040fe40007ffe0ff */
[----:B------:R-:W-:Y:S01]  /*2ca0*/  IADD3 R66, PT, PT, R121, 0x60, RZ ;  /* 0x0000006079427810 */ /* 0x000fe20007ffe0ff */
[----:B--2---:R-:W-:-:S05]  /*2cb0*/  @!P2 IMAD.WIDE R8, R118, 0x4, R8 ;  /* 0x000000047608a825 */ /* 0x004fca00078e0208 */
[----:B------:R2:W5:Y:S01]  /*2cc0*/  @!P2 LDG.E.CONSTANT R85, desc[UR6][R8.64] ;  /* 0x000000060855a981 */ /* 0x000562000c1e9900 */
[-C--:B------:R-:W-:Y:S01]  /*2cd0*/  ISETP.GE.OR P2, PT, R67, R3.reuse, P1 ;  /* 0x000000034300720c */ /* 0x080fe20000f46670 */
[----:B------:R-:W-:Y:S01]  /*2ce0*/  HFMA2 R89, -RZ, RZ, 0, 0 ;  /* 0x00000000ff597431 */ /* 0x000fe200000001ff */
[----:B------:R-:W-:Y:S02]  /*2cf0*/  ISETP.GE.OR P1, PT, R66, R3, P1 ;  /* 0x000000034200720c */ /* 0x000fe40000f26670 */
[----:B------:R-:W-:Y:S01]  /*2d00*/  CS2R R10, SRZ ;  /* 0x00000000000a7805 */ /* 0x000fe2000001ff00 */
[----:B0-----:R-:W-:Y:S01]  /*2d10*/  @!P6 IMAD.WIDE.U32 R12, R113, 0x4, R12 ;  /* 0x00000004710ce825 */ /* 0x001fe200078e000c */
[----:B------:R-:W-:Y:S02]  /*2d20*/  MOV R87, RZ ;  /* 0x000000ff00577202 */ /* 0x000fe40000000f00 */
[----:B------:R-:W-:Y:S01]  /*2d30*/  MOV R91, RZ ;  /* 0x000000ff005b7202 */ /* 0x000fe20000000f00 */
[----:B-1----:R-:W-:Y:S01]  /*2d40*/  @!P5 IMAD.WIDE.U32 R64, R114, 0x4, R64 ;  /* 0x000000047240d825 */ /* 0x002fe200078e0040 */
[----:B--2---:R-:W-:-:S02]  /*2d50*/  CS2R R8, SRZ ;  /* 0x0000000000087805 */ /* 0x004fc4000001ff00 */
[----:B------:R-:W2:Y:S01]  /*2d60*/  @!P3 LDG.E.CONSTANT R87, desc[UR6][R14.64+0x80] ;  /* 0x000080060e57b981 */ /* 0x000ea2000c1e9900 */
[----:B---3--:R-:W-:-:S03]  /*2d70*/  @!P4 IMAD.WIDE.U32 R18, R115, 0x4, R18 ;  /* 0x000000047312c825 */ /* 0x008fc600078e0012 */
[----:B------:R-:W3:Y:S01]  /*2d80*/  @!P6 LDG.E.CONSTANT R8, desc[UR6][R12.64] ;  /* 0x000000060c08e981 */ /* 0x000ee2000c1e9900 */
[----:B----4-:R-:W-:-:S03]  /*2d90*/  @!P0 IMAD.WIDE.U32 R16, R116, 0x4, R16 ;  /* 0x0000000474108825 */ /* 0x010fc600078e0010 */
[----:B------:R-:W3:Y:S04]  /*2da0*/  @!P5 LDG.E.CONSTANT R9, desc[UR6][R64.64] ;  /* 0x000000064009d981 */ /* 0x000ee8000c1e9900 */
[----:B------:R-:W3:Y:S04]  /*2db0*/  @!P4 LDG.E.CONSTANT R10, desc[UR6][R18.64] ;  /* 0x00000006120ac981 */ /* 0x000ee8000c1e9900 */
[----:B------:R-:W3:Y:S04]  /*2dc0*/  @!P0 LDG.E.CONSTANT R11, desc[UR6][R16.64] ;  /* 0x00000006100b8981 */ /* 0x000ee8000c1e9900 */
[----:B------:R-:W4:Y:S04]  /*2dd0*/  @!P2 LDG.E.CONSTANT R89, desc[UR6][R14.64+0x100] ;  /* 0x000100060e59a981 */ /* 0x000f28000c1e9900 */
[----:B------:R-:W4:Y:S01]  /*2de0*/  @!P1 LDG.E.CONSTANT R91, desc[UR6][R14.64+0x180] ;  /* 0x000180060e5b9981 */ /* 0x000f22000c1e9900 */
[----:B------:R-:W-:-:S02]  /*2df0*/  LEA R111, R3, R111, 0x3 ;  /* 0x0000006f036f7211 */ /* 0x000fc400078e18ff */
[----:B------:R-:W-:Y:S01]  /*2e00*/  LEA R118, R3, R118, 0x3 ;  /* 0x0000007603767211 */ /* 0x000fe200078e18ff */
[----:B---3--:R-:W-:Y:S04]  /*2e10*/  STS.128 [R119], R8 ;  /* 0x0000000877007388 */ /* 0x008fe80000000c00 */
[----:B-----5:R-:W-:Y:S04]  /*2e20*/  STS [R110], R85 ;  /* 0x000000556e007388 */ /* 0x020fe80000000800 */
[----:B--2---:R-:W-:Y:S04]  /*2e30*/  STS [R110+0x80], R87 ;  /* 0x000080576e007388 */ /* 0x004fe80000000800 */
[----:B----4-:R-:W-:Y:S04]  /*2e40*/  STS [R110+0x100], R89 ;  /* 0x000100596e007388 */ /* 0x010fe80000000800 */
[----:B------:R-:W-:Y:S01]  /*2e50*/  STS [R110+0x180], R91 ;  /* 0x0001805b6e007388 */ /* 0x000fe20000000800 */
[----:B------:R-:W-:Y:S06]  /*2e60*/  BAR.SYNC.DEFER_BLOCKING 0x0 ;  /* 0x0000000000007b1d */ /* 0x000fec0000010000 */
[----:B------:R-:W-:Y:S04]  /*2e70*/  LDS.128 R64, [R0] ;  /* 0x0000000000407984 */ /* 0x000fe80000000c00 */
[----:B------:R-:W0:Y:S04]  /*2e80*/  LDS.128 R8, [R2] ;  /* 0x0000000002087984 */ /* 0x000e280000000c00 */
[----:B------:R-:W1:Y:S04]  /*2e90*/  LDS.128 R12, [R0+0x40] ;  /* 0x00004000000c7984 */ /* 0x000e680000000c00 */
[----:B------:R-:W2:Y:S04]  /*2ea0*/  LDS.128 R16, [R2+0x80] ;  /* 0x0000800002107984 */ /* 0x000ea80000000c00 */
[----:B------:R-:W-:Y:S01]  /*2eb0*/  LDS.128 R84, [R2+0x200] ;  /* 0x0002000002547984 */ /* 0x000fe20000000c00 */
[-C--:B0-----:R-:W-:Y:S01]  /*2ec0*/  FFMA R100, R67, R8.reuse, R44 ;  /* 0x0000000843647223 */ /* 0x081fe2000000002c */
[C---:B------:R-:W-:Y:S01]  /*2ed0*/  FFMA R96, R64.reuse, R8, R56 ;  /* 0x0000000840607223 */ /* 0x040fe20000000038 */
[C---:B------:R-:W-:Y:S01]  /*2ee0*/  FFMA R57, R64.reuse, R9, R57 ;  /* 0x0000000940397223 */ /* 0x040fe20000000039 */
[----:B------:R-:W-:Y:S01]  /*2ef0*/  FFMA R58, R64, R10, R58 ;  /* 0x0000000a403a7223 */ /* 0x000fe2000000003a */
[-C--:B-1----:R-:W-:Y:S01]  /*2f00*/  FFMA R98, R13, R8.reuse, R36 ;  /* 0x000000080d627223 */ /* 0x082fe20000000024 */
[----:B------:R-:W-:Y:S01]  /*2f10*/  FFMA R44, R14, R8, R32 ;  /* 0x000000080e2c7223 */ /* 0x000fe20000000020 */
[C---:B------:R-:W-:Y:S01]  /*2f20*/  FFMA R59, R64.reuse, R11, R59 ;  /* 0x0000000b403b7223 */ /* 0x040fe2000000003b */
[C---:B--2---:R-:W-:Y:S01]  /*2f30*/  FFMA R3, R64.reuse, R16, R24 ;  /* 0x0000001040037223 */ /* 0x044fe20000000018 */
[C---:B------:R-:W-:Y:S01]  /*2f40*/  FFMA R32, R64.reuse, R17, R25 ;  /* 0x0000001140207223 */ /* 0x040fe20000000019 */
[C---:B------:R-:W-:Y:S01]  /*2f50*/  FFMA R36, R64.reuse, R18, R26 ;  /* 0x0000001240247223 */ /* 0x040fe2000000001a */
        /* <DEDUP_REMOVED lines=26> */
[----:B------:R-:W0:Y:S01]  /*3100*/  LDS.128 R24, [R0+0x210] ;  /* 0x0002100000187984 */ /* 0x000e220000000c00 */
[C---:B------:R-:W-:Y:S01]  /*3110*/  FFMA R106, R65.reuse, R16, R20 ;  /* 0x00000010416a7223 */ /* 0x040fe20000000014 */
[C---:B------:R-:W-:Y:S01]  /*3120*/  FFMA R105, R65.reuse, R17, R21 ;  /* 0x0000001141697223 */ /* 0x040fe20000000015 */
[C---:B------:R-:W-:Y:S01]  /*3130*/  FFMA R101, R65.reuse, R18, R22 ;  /* 0x0000001241657223 */ /* 0x040fe20000000016 */
[----:B------:R-:W-:Y:S01]  /*3140*/  FFMA R104, R65, R19, R23 ;  /* 0x0000001341687223 */ /* 0x000fe20000000017 */
[----:B------:R-:W1:Y:S04]  /*3150*/  LDS.128 R8, [R0+0x250] ;  /* 0x0002500000087984 */ /* 0x000e680000000c00 */
[----:B------:R-:W2:Y:S01]  /*3160*/  LDS.128 R20, [R2+0x280] ;  /* 0x0002800002147984 */ /* 0x000ea20000000c00 */
[C---:B------:R-:W-:Y:S01]  /*3170*/  FFMA R109, R66.reuse, R16, R72 ;  /* 0x00000010426d7223 */ /* 0x040fe20000000048 */
[C---:B------:R-:W-:Y:S01]  /*3180*/  FFMA R108, R66.reuse, R17, R73 ;  /* 0x00000011426c7223 */ /* 0x040fe20000000049 */
[C---:B------:R-:W-:Y:S01]  /*3190*/  FFMA R107, R66.reuse, R18, R74 ;  /* 0x00000012426b7223 */ /* 0x040fe2000000004a */
[-C--:B------:R-:W-:Y:S01]  /*31a0*/  FFMA R103, R66, R19.reuse, R75 ;  /* 0x0000001342677223 */ /* 0x080fe2000000004b */
[C---:B------:R-:W-:Y:S01]  /*31b0*/  FFMA R92, R13.reuse, R19, R83 ;  /* 0x000000130d5c7223 */ /* 0x040fe20000000053 */
[-C--:B------:R-:W-:Y:S01]  /*31c0*/  FFMA R90, R14, R17.reuse, R77 ;  /* 0x000000110e5a7223 */ /* 0x080fe2000000004d */
[C---:B------:R-:W-:Y:S01]  /*31d0*/  FFMA R40, R12.reuse, R16, R4 ;  /* 0x000000100c287223 */ /* 0x040fe20000000004 */
[C---:B------:R-:W-:Y:S01]  /*31e0*/  FFMA R48, R12.reuse, R17, R5 ;  /* 0x000000110c307223 */ /* 0x040fe20000000005 */
[C---:B------:R-:W-:Y:S01]  /*31f0*/  FFMA R52, R12.reuse, R18, R6 ;  /* 0x000000120c347223 */ /* 0x040fe20000000006 */
[----:B------:R-:W-:Y:S01]  /*3200*/  FFMA R65, R12, R19, R7 ;  /* 0x000000130c417223 */ /* 0x000fe20000000007 */
        /* <DEDUP_REMOVED lines=15> */
[----:B------:R-:W3:Y:S01]  /*3300*/  LDS.128 R4, [R2+0x400] ;  /* 0x0004000002047984 */ /* 0x000ee20000000c00 */
[----:B0-----:R-:W-:-:S03]  /*3310*/  FFMA R66, R27, R85, R45 ;  /* 0x000000551b427223 */ /* 0x001fc6000000002d */
[----:B------:R-:W-:Y:S01]  /*3320*/  LDS.128 R16, [R2+0x480] ;  /* 0x0004800002107984 */ /* 0x000fe20000000c00 */
[C---:B-1----:R-:W-:Y:S01]  /*3330*/  FFMA R77, R10.reuse, R85, R33 ;  /* 0x000000550a4d7223 */ /* 0x042fe20000000021 */
[C---:B------:R-:W-:Y:S01]  /*3340*/  FFMA R75, R10.reuse, R86, R34 ;  /* 0x000000560a4b7223 */ /* 0x040fe20000000022 */
[----:B------:R-:W-:Y:S01]  /*3350*/  FFMA R73, R10, R87, R35 ;  /* 0x000000570a497223 */ /* 0x000fe20000000023 */
[-C--:B--2---:R-:W-:Y:S02]  /*3360*/  FFMA R45, R24, R21.reuse, R32 ;  /* 0x00000015182d7223 */ /* 0x084fe40000000020 */
[----:B------:R-:W0:Y:S01]  /*3370*/  LDS.128 R32, [R0+0x460] ;  /* 0x0004600000207984 */ /* 0x000e220000000c00 */
        /* <DEDUP_REMOVED lines=10> */
[C---:B------:R-:W-:Y:S01]  /*3420*/  FFMA R98, R25.reuse, R21, R105 ;  /* 0x0000001519627223 */ /* 0x040fe20000000069 */
[----:B------:R-:W-:Y:S01]  /*3430*/  FFMA R100, R25, R23, R104 ;  /* 0x0000001719647223 */ /* 0x000fe20000000068 */
[-C--:B------:R-:W-:Y:S01]  /*3440*/  FFMA R96, R24, R84.reuse, R96 ;  /* 0x0000005418607223 */ /* 0x080fe20000000060 */
[-C--:B------:R-:W-:Y:S01]  /*3450*/  FFMA R88, R26, R84.reuse, R88 ;  /* 0x000000541a587223 */ /* 0x080fe20000000058 */
[----:B------:R-:W-:Y:S01]  /*3460*/  FFMA R82, R8, R84, R99 ;  /* 0x0000005408527223 */ /* 0x000fe20000000063 */
[----:B------:R-:W-:Y:S01]  /*3470*/  FFMA R47, R27, R87, R47 ;  /* 0x000000571b2f7223 */ /* 0x000fe2000000002f */
[-C--:B------:R-:W-:Y:S01]  /*3480*/  FFMA R44, R24, R20.reuse, R3 ;  /* 0x00000014182c7223 */ /* 0x080fe20000000003 */
[-C--:B------:R-:W-:Y:S01]  /*3490*/  FFMA R86, R25, R20.reuse, R106 ;  /* 0x0000001419567223 */ /* 0x080fe2000000006a */
[----:B------:R-:W-:Y:S01]  /*34a0*/  FFMA R105, R26, R23, R103 ;  /* 0x000000171a697223 */ /* 0x000fe20000000067 */
[----:B------:R-:W-:Y:S01]  /*34b0*/  FFMA R104, R27, R20, R102 ;  /* 0x000000141b687223 */ /* 0x000fe20000000066 */
[-C--:B------:R-:W-:Y:S01]  /*34c0*/  FFMA R94, R25, R84.reuse, R94 ;  /* 0x00000054195e7223 */ /* 0x080fe2000000005e */
[----:B------:R-:W-:Y:S01]  /*34d0*/  FFMA R79, R11, R84, R28 ;  /* 0x000000540b4f7223 */ /* 0x000fe2000000001c */
        /* <DEDUP_REMOVED lines=12> */
[CC--:B------:R-:W-:Y:S01]  /*35a0*/  FFMA R70, R24.reuse, R22.reuse, R36 ;  /* 0x0000001618467223 */ /* 0x0c0fe20000000024 */
[----:B------:R-:W-:Y:S01]  /*35b0*/  FFMA R71, R24, R23, R64 ;  /* 0x0000001718477223 */ /* 0x000fe20000000040 */
[----:B------:R-:W-:Y:S01]  /*35c0*/  FFMA R101, R25, R22, R101 ;  /* 0x0000001619657223 */ /* 0x000fe20000000065 */
[C---:B------:R-:W-:Y:S01]  /*35d0*/  FFMA R109, R26.reuse, R20, R109 ;  /* 0x000000141a6d7223 */ /* 0x040fe2000000006d */
[CC--:B------:R-:W-:Y:S01]  /*35e0*/  FFMA R108, R26.reuse, R21.reuse, R108 ;  /* 0x000000151a6c7223 */ /* 0x0c0fe2000000006c */
[-C--:B------:R-:W-:Y:S01]  /*35f0*/  FFMA R106, R26, R22.reuse, R107 ;  /* 0x000000161a6a7223 */ /* 0x080fe2000000006b */
[C---:B------:R-:W-:Y:S01]  /*3600*/  FFMA R103, R27.reuse, R21, R61 ;  /* 0x000000151b677223 */ /* 0x040fe2000000003d */
[C---:B------:R-:W-:Y:S01]  /*3610*/  FFMA R102, R27.reuse, R22, R62 ;  /* 0x000000161b667223 */ /* 0x040fe2000000003e */
[----:B------:R-:W-:Y:S01]  /*3620*/  FFMA R99, R27, R23, R63 ;  /* 0x000000171b637223 */ /* 0x000fe2000000003f */
[C---:B------:R-:W-:Y:S01]  /*3630*/  FFMA R85, R8.reuse, R21, R48 ;  /* 0x0000001508557223 */ /* 0x040fe20000000030 */
[C---:B------:R-:W-:Y:S01]  /*3640*/  FFMA R29, R8.reuse, R23, R65 ;  /* 0x00000017081d7223 */ /* 0x040fe20000000041 */
[C---:B------:R-:W-:Y:S01]  /*3650*/  FFMA R69, R9.reuse, R20, R80 ;  /* 0x0000001409457223 */ /* 0x040fe20000000050 */
[C---:B------:R-:W-:Y:S01]  /*3660*/  FFMA R61, R9.reuse, R21, R81 ;  /* 0x00000015093d7223 */ /* 0x040fe20000000051 */
[----:B------:R-:W-:Y:S01]  /*3670*/  FFMA R62, R9, R22, R56 ;  /* 0x00000016093e7223 */ /* 0x000fe20000000038 */
[-C--:B------:R-:W-:Y:S01]  /*3680*/  FFMA R30, R11, R20.reuse, R68 ;  /* 0x000000140b1e7223 */ /* 0x080fe20000000044 */
[C---:B------:R-:W-:Y:S01]  /*3690*/  FFMA R87, R8.reuse, R20, R40 ;  /* 0x0000001408577223 */ /* 0x040fe20000000028 */
[----:B------:R-:W-:Y:S01]  /*36a0*/  FFMA R84, R8, R22, R52 ;  /* 0x0000001608547223 */ /* 0x000fe20000000034 */
[----:B------:R-:W-:Y:S01]  /*36b0*/  FFMA R63, R9, R23, R92 ;  /* 0x00000017093f7223 */ /* 0x000fe2000000005c */
[C---:B------:R-:W-:Y:S01]  /*36c0*/  FFMA R64, R10.reuse, R20, R91 ;  /* 0x000000140a407223 */ /* 0x040fe2000000005b */
[C---:B------:R-:W-:Y:S01]  /*36d0*/  FFMA R65, R10.reuse, R21, R90 ;  /* 0x000000150a417223 */ /* 0x040fe2000000005a */
[CC--:B------:R-:W-:Y:S01]  /*36e0*/  FFMA R28, R10.reuse, R22.reuse, R89 ;  /* 0x000000160a1c7223 */ /* 0x0c0fe20000000059 */
[----:B------:R-:W-:Y:S01]  /*36f0*/  FFMA R3, R10, R23, R95 ;  /* 0x000000170a037223 */ /* 0x000fe2000000005f */
[C---:B------:R-:W-:Y:S01]  /*3700*/  FFMA R68, R11.reuse, R21, R83 ;  /* 0x000000150b447223 */ /* 0x040fe20000000053 */
[C---:B------:R-:W-:Y:S01]  /*3710*/  FFMA R81, R11.reuse, R22, R93 ;  /* 0x000000160b517223 */ /* 0x040fe2000000005d */
[----:B------:R-:W-:Y:S01]  /*3720*/  FFMA R80, R11, R23, R97 ;  /* 0x000000170b507223 */ /* 0x000fe20000000061 */
[-C--:B---3--:R-:W-:Y:S01]  /*3730*/  FFMA R56, R12, R4.reuse, R96 ;  /* 0x000000040c387223 */ /* 0x088fe20000000060 */
[-C--:B------:R-:W-:Y:S01]  /*3740*/  FFMA R48, R14, R4.reuse, R88 ;  /* 0x000000040e307223 */ /* 0x080fe20000000058 */
[-C--:B0-----:R-:W-:Y:S01]  /*3750*/  FFMA R36, R33, R4.reuse, R60 ;  /* 0x0000000421247223 */ /* 0x081fe2000000003c */
        /* <DEDUP_REMOVED lines=44> */
[-C--:B------:R-:W-:Y:S01]  /*3a20*/  FFMA R99, R15, R19.reuse, R99 ;  /* 0x000000130f637223 */ /* 0x080fe20000000063 */
[----:B------:R-:W-:Y:S04]  /*3a30*/  LDS.128 R8, [R0+0x630] ;  /* 0x0006300000087984 */ /* 0x000fe80000000c00 */
[----:B------:R-:W0:Y:S04]  /*3a40*/  LDS.128 R4, [R2+0x600] ;  /* 0x0006000002047984 */ /* 0x000e280000000c00 */
[----:B------:R-:W1:Y:S04]  /*3a50*/  LDS.128 R44, [R0+0x670] ;  /* 0x00067000002c7984 */ /* 0x000e680000000c00 */
[----:B------:R-:W2:Y:S01]  /*3a60*/  LDS.128 R12, [R2+0x680] ;  /* 0x00068000020c7984 */ /* 0x000ea20000000c00 */
[C---:B------:R-:W-:Y:S01]  /*3a70*/  FFMA R86, R32.reuse, R16, R87 ;  /* 0x0000001020567223 */ /* 0x040fe20000000057 */
[C---:B------:R-:W-:Y:S01]  /*3a80*/  FFMA R70, R32.reuse, R19, R29 ;  /* 0x0000001320467223 */ /* 0x040fe2000000001d */
[CC--:B------:R-:W-:Y:S01]  /*3a90*/  FFMA R85, R32.reuse, R17.reuse, R85 ;  /* 0x0000001120557223 */ /* 0x0c0fe20000000055 */
        /* <DEDUP_REMOVED lines=63> */
[----:B------:R-:W0:Y:S04]  /*3e90*/  LDS.128 R4, [R2+0x800] ;  /* 0x0008000002047984 */ /* 0x000e280000000c00 */
[----:B------:R-:W1:Y:S01]  /*3ea0*/  LDS.128 R8, [R2+0x880] ;  /* 0x0008800002087984 */ /* 0x000e620000000c00 */
[----:B------:R-:W-:Y:S01]  /*3eb0*/  FFMA R30, R44, R15, R70 ;  /* 0x0000000f2c1e7223 */ /* 0x000fe20000000046 */
[C---:B------:R-:W-:Y:S01]  /*3ec0*/  FFMA R29, R45.reuse, R12, R29 ;  /* 0x0000000c2d1d7223 */ /* 0x040fe2000000001d */
[----:B------:R-:W-:Y:S01]  /*3ed0*/  FFMA R28, R46, R14, R28 ;  /* 0x0000000e2e1c7223 */ /* 0x000fe2000000001c */
[C---:B------:R-:W-:Y:S01]  /*3ee0*/  FFMA R86, R44.reuse, R12, R86 ;  /* 0x0000000c2c567223 */ /* 0x040fe20000000056 */
[CC--:B------:R-:W-:Y:S01]  /*3ef0*/  FFMA R85, R44.reuse, R13.reuse, R85 ;  /* 0x0000000d2c557223 */ /* 0x0c0fe20000000055 */
[-C--:B------:R-:W-:Y:S01]  /*3f00*/  FFMA R84, R44, R14.reuse, R84 ;  /* 0x0000000e2c547223 */ /* 0x080fe20000000054 */
[C---:B------:R-:W-:Y:S01]  /*3f10*/  FFMA R61, R45.reuse, R13, R61 ;  /* 0x0000000d2d3d7223 */ /* 0x040fe2000000003d */
[C---:B------:R-:W-:Y:S01]  /*3f20*/  FFMA R62, R45.reuse, R14, R62 ;  /* 0x0000000e2d3e7223 */ /* 0x040fe2000000003e */
[----:B------:R-:W-:Y:S01]  /*3f30*/  FFMA R63, R45, R15, R63 ;  /* 0x0000000f2d3f7223 */ /* 0x000fe2000000003f */
[CC--:B------:R-:W-:Y:S01]  /*3f40*/  FFMA R64, R46.reuse, R12.reuse, R64 ;  /* 0x0000000c2e407223 */ /* 0x0c0fe20000000040 */
[C---:B------:R-:W-:Y:S01]  /*3f50*/  FFMA R65, R46.reuse, R13, R65 ;  /* 0x0000000d2e417223 */ /* 0x040fe20000000041 */
[----:B------:R-:W-:Y:S01]  /*3f60*/  FFMA R3, R46, R15, R3 ;  /* 0x0000000f2e037223 */ /* 0x000fe20000000003 */
[C---:B------:R-:W-:Y:S01]  /*3f70*/  FFMA R83, R47.reuse, R12, R83 ;  /* 0x0000000c2f537223 */ /* 0x040fe20000000053 */
[C---:B------:R-:W-:Y:S01]  /*3f80*/  FFMA R82, R47.reuse, R13, R68 ;  /* 0x0000000d2f527223 */ /* 0x040fe20000000044 */
[C---:B------:R-:W-:Y:S01]  /*3f90*/  FFMA R81, R47.reuse, R14, R81 ;  /* 0x0000000e2f517223 */ /* 0x040fe20000000051 */
[----:B------:R-:W-:Y:S01]  /*3fa0*/  FFMA R80, R47, R15, R80 ;  /* 0x0000000f2f507223 */ /* 0x000fe20000000050 */
[----:B------:R-:W-:Y:S04]  /*3fb0*/  LDS.128 R68, [R0+0xa90] ;  /* 0x000a900000447984 */ /* 0x000fe80000000c00 */
[----:B------:R-:W-:Y:S01]  /*3fc0*/  LDS.128 R12, [R0+0xa50] ;  /* 0x000a5000000c7984 */ /* 0x000fe20000000c00 */
[-C--:B0-----:R-:W-:Y:S01]  /*3fd0*/  FFMA R52, R17, R4.reuse, R52 ;  /* 0x0000000411347223 */ /* 0x081fe20000000034 */
[CC--:B------:R-:W-:Y:S01]  /*3fe0*/  FFMA R48, R18.reuse, R4.reuse, R48 ;  /* 0x0000000412307223 */ /* 0x0c0fe20000000030 */
[----:B------:R-:W-:Y:S01]  /*3ff0*/  FFMA R44, R19, R4, R67 ;  /* 0x00000004132c7223 */ /* 0x000fe20000000043 */
[-C--:B------:R-:W-:Y:S01]  /*4000*/  FFMA R53, R17, R5.reuse, R53 ;  /* 0x0000000511357223 */ /* 0x080fe20000000035 */
        /* <DEDUP_REMOVED lines=20> */
[----:B------:R-:W-:Y:S01]  /*4150*/  FFMA R18, R32, R11, R30 ;  /* 0x0000000b20127223 */ /* 0x000fe2000000001e */
[C---:B------:R-:W-:Y:S01]  /*4160*/  FFMA R19, R33.reuse, R8, R29 ;  /* 0x0000000821137223 */ /* 0x040fe2000000001d */
[----:B------:R-:W-:Y:S01]  /*4170*/  FFMA R17, R34, R10, R28 ;  /* 0x0000000a22117223 */ /* 0x000fe2000000001c */
        /* <DEDUP_REMOVED lines=42> */
[C---:B------:R-:W-:Y:S01]  /*4420*/  FFMA R24, R12.reuse, R28, R24 ;  /* 0x0000001c0c187223 */ /* 0x040fe20000000018 */
[C---:B------:R-:W-:Y:S01]  /*4430*/  FFMA R25, R12.reuse, R29, R25 ;  /* 0x0000001d0c197223 */ /* 0x040fe20000000019 */
[C---:B------:R-:W-:Y:S01]  /*4440*/  FFMA R26, R12.reuse, R30, R26 ;  /* 0x0000001e0c1a7223 */ /* 0x040fe2000000001a */
[-C--:B-1----:R-:W-:Y:S01]  /*4450*/  FFMA R56, R12, R4.reuse, R56 ;  /* 0x000000040c387223 */ /* 0x082fe20000000038 */
        /* <DEDUP_REMOVED lines=11> */
[----:B------:R-:W-:Y:S01]  /*4510*/  FFMA R27, R12, R31, R27 ;  /* 0x0000001f0c1b7223 */ /* 0x000fe2000000001b */
[C---:B------:R-:W-:Y:S01]  /*4520*/  FFMA R20, R13.reuse, R28, R20 ;  /* 0x0000001c0d147223 */ /* 0x040fe20000000014 */
[C---:B------:R-:W-:Y:S01]  /*4530*/  FFMA R21, R13.reuse, R29, R21 ;  /* 0x0000001d0d157223 */ /* 0x040fe20000000015 */
[C---:B------:R-:W-:Y:S01]  /*4540*/  FFMA R22, R13.reuse, R30, R22 ;  /* 0x0000001e0d167223 */ /* 0x040fe20000000016 */
[-C--:B------:R-:W-:Y:S01]  /*4550*/  FFMA R23, R13, R31.reuse, R23 ;  /* 0x0000001f0d177223 */ /* 0x080fe20000000017 */
[C---:B------:R-:W-:Y:S01]  /*4560*/  FFMA R96, R14.reuse, R28, R96 ;  /* 0x0000001c0e607223 */ /* 0x040fe20000000060 */
[C---:B------:R-:W-:Y:S01]  /*4570*/  FFMA R94, R14.reuse, R30, R92 ;  /* 0x0000001e0e5e7223 */ /* 0x040fe2000000005c */
[----:B------:R-:W-:Y:S01]  /*4580*/  FFMA R93, R14, R31, R91 ;  /* 0x0000001f0e5d7223 */ /* 0x000fe2000000005b */
[CC--:B------:R-:W-:Y:S01]  /*4590*/  FFMA R40, R68.reuse, R4.reuse, R40 ;  /* 0x0000000444287223 */ /* 0x0c0fe20000000028 */
[C---:B------:R-:W-:Y:S01]  /*45a0*/  FFMA R36, R69.reuse, R4, R36 ;  /* 0x0000000445247223 */ /* 0x040fe20000000024 */
[CC--:B------:R-:W-:Y:S01]  /*45b0*/  FFMA R41, R68.reuse, R5.reuse, R41 ;  /* 0x0000000544297223 */ /* 0x0c0fe20000000029 */
[C---:B------:R-:W-:Y:S01]  /*45c0*/  FFMA R37, R69.reuse, R5, R37 ;  /* 0x0000000545257223 */ /* 0x040fe20000000025 */
[CC--:B------:R-:W-:Y:S01]  /*45d0*/  FFMA R42, R68.reuse, R6.reuse, R42 ;  /* 0x00000006442a7223 */ /* 0x0c0fe2000000002a */
[C---:B------:R-:W-:Y:S01]  /*45e0*/  FFMA R38, R69.reuse, R6, R38 ;  /* 0x0000000645267223 */ /* 0x040fe20000000026 */
[CC--:B------:R-:W-:Y:S01]  /*45f0*/  FFMA R43, R68.reuse, R7.reuse, R43 ;  /* 0x00000007442b7223 */ /* 0x0c0fe2000000002b */
[C---:B------:R-:W-:Y:S01]  /*4600*/  FFMA R39, R69.reuse, R7, R39 ;  /* 0x0000000745277223 */ /* 0x040fe20000000027 */
        /* <DEDUP_REMOVED lines=20> */
[C---:B------:R-:W-:Y:S01]  /*4750*/  FFMA R82, R70.reuse, R28, R64 ;  /* 0x0000001c46527223 */ /* 0x040fe20000000040 */
[C---:B------:R-:W-:Y:S01]  /*4760*/  FFMA R68, R70.reuse, R29, R65 ;  /* 0x0000001d46447223 */ /* 0x040fe20000000041 */
[C---:B------:R-:W-:Y:S01]  /*4770*/  FFMA R69, R70.reuse, R30, R17 ;  /* 0x0000001e46457223 */ /* 0x040fe20000000011 */
[----:B------:R-:W0:Y:S01]  /*4780*/  LDS.128 R4, [R2+0xc00] ;  /* 0x000c000002047984 */ /* 0x000e220000000c00 */
[----:B------:R-:W-:-:S03]  /*4790*/  FFMA R70, R70, R31, R16 ;  /* 0x0000001f46467223 */ /* 0x000fc60000000010 */
        /* <DEDUP_REMOVED lines=10> */
[----:B------:R-:W2:Y:S04]  /*4840*/  LDS.128 R28, [R2+0xe00] ;  /* 0x000e0000021c7984 */ /* 0x000ea80000000c00 */
[----:B------:R-:W3:Y:S01]  /*4850*/  LDS.128 R64, [R0+0xeb0] ;  /* 0x000eb00000407984 */ /* 0x000ee20000000c00 */
        /* <DEDUP_REMOVED lines=48> */
[----:B------:R-:W-:Y:S01]  /*4b60*/  FFMA R11, R32, R16, R86 ;  /* 0x00000010200b7223 */ /* 0x000fe20000000056 */
[-C--:B------:R-:W-:Y:S01]  /*4b70*/  FFMA R90, R33, R17.reuse, R85 ;  /* 0x00000011215a7223 */ /* 0x080fe20000000055 */
[C---:B------:R-:W-:Y:S01]  /*4b80*/  FFMA R87, R34.reuse, R17, R68 ;  /* 0x0000001122577223 */ /* 0x040fe20000000044 */
[C---:B------:R-:W-:Y:S01]  /*4b90*/  FFMA R86, R34.reuse, R18, R69 ;  /* 0x0000001222567223 */ /* 0x040fe20000000045 */
[----:B------:R-:W-:-:S02]  /*4ba0*/  FFMA R85, R34, R19, R70 ;  /* 0x0000001322557223 */ /* 0x000fc40000000046 */
[----:B------:R-:W0:Y:S01]  /*4bb0*/  LDS.128 R68, [R2+0xe80] ;  /* 0x000e800002447984 */ /* 0x000e220000000c00 */
[----:B------:R-:W-:Y:S01]  /*4bc0*/  UIADD3 UR4, UPT, UPT, UR4, 0x1, URZ ;  /* 0x0000000104047890 */ /* 0x000fe2000fffe0ff */
[----:B------:R-:W-:-:S03]  /*4bd0*/  FFMA R89, R33, R18, R84 ;  /* 0x0000001221597223 */ /* 0x000fc60000000054 */
[----:B------:R-:W-:Y:S01]  /*4be0*/  UISETP.NE.AND UP0, UPT, UR4, URZ, UPT ;  /* 0x000000ff0400728c */ /* 0x000fe2000bf05270 */
[-C--:B------:R-:W-:Y:S01]  /*4bf0*/  FFMA R12, R32, R17.reuse, R12 ;  /* 0x00000011200c7223 */ /* 0x080fe2000000000c */
[-C--:B------:R-:W-:Y:S01]  /*4c00*/  FFMA R91, R33, R16.reuse, R91 ;  /* 0x00000010215b7223 */ /* 0x080fe2000000005b */
[-C--:B------:R-:W-:Y:S01]  /*4c10*/  FFMA R88, R34, R16.reuse, R82 ;  /* 0x0000001022587223 */ /* 0x080fe20000000052 */
[C---:B------:R-:W-:Y:S01]  /*4c20*/  FFMA R84, R35.reuse, R16, R92 ;  /* 0x0000001023547223 */ /* 0x040fe2000000005c */
[C---:B------:R-:W-:Y:S01]  /*4c30*/  FFMA R15, R35.reuse, R17, R15 ;  /* 0x00000011230f7223 */ /* 0x040fe2000000000f */
[CC--:B------:R-:W-:Y:S01]  /*4c40*/  FFMA R16, R35.reuse, R18.reuse, R81 ;  /* 0x0000001223107223 */ /* 0x0c0fe20000000051 */
[-C--:B------:R-:W-:Y:S01]  /*4c50*/  FFMA R17, R35, R19.reuse, R80 ;  /* 0x0000001323117223 */ /* 0x080fe20000000050 */
[C---:B------:R-:W-:Y:S01]  /*4c60*/  FFMA R13, R32.reuse, R18, R13 ;  /* 0x00000012200d7223 */ /* 0x040fe2000000000d */
[-C--:B------:R-:W-:Y:S01]  /*4c70*/  FFMA R14, R32, R19.reuse, R14 ;  /* 0x00000013200e7223 */ /* 0x080fe2000000000e */
[----:B------:R-:W-:Y:S01]  /*4c80*/  FFMA R83, R33, R19, R83 ;  /* 0x0000001321537223 */ /* 0x000fe20000000053 */
[-C--:B--2---:R-:W-:Y:S01]  /*4c90*/  FFMA R58, R60, R30.reuse, R58 ;  /* 0x0000001e3c3a7223 */ /* 0x084fe2000000003a */
[-C--:B------:R-:W-:Y:S01]  /*4ca0*/  FFMA R54, R61, R30.reuse, R54 ;  /* 0x0000001e3d367223 */ /* 0x080fe20000000036 */
[-C--:B------:R-:W-:Y:S01]  /*4cb0*/  FFMA R50, R62, R30.reuse, R50 ;  /* 0x0000001e3e327223 */ /* 0x080fe20000000032 */
[-C--:B------:R-:W-:Y:S01]  /*4cc0*/  FFMA R46, R63, R30.reuse, R46 ;  /* 0x0000001e3f2e7223 */ /* 0x080fe2000000002e */
[-C--:B---3--:R-:W-:Y:S01]  /*4cd0*/  FFMA R42, R64, R30.reuse, R42 ;  /* 0x0000001e402a7223 */ /* 0x088fe2000000002a */
[-C--:B------:R-:W-:Y:S01]  /*4ce0*/  FFMA R38, R65, R30.reuse, R38 ;  /* 0x0000001e41267223 */ /* 0x080fe20000000026 */
        /* <DEDUP_REMOVED lines=8> */
[C---:B------:R-:W-:Y:S01]  /*4d70*/  FFMA R30, R67.reuse, R30, R74 ;  /* 0x0000001e431e7223 */ /* 0x040fe2000000004a */
        /* <DEDUP_REMOVED lines=49> */
[----:B------:R-:W-:-:S02]  /*5090*/  IADD3 R117, PT, PT, R117, 0x8, RZ ;  /* 0x0000000875757810 */ /* 0x000fc40007ffe0ff */
[----:B------:R-:W-:Y:S02]  /*50a0*/  IADD3 R112, PT, PT, R112, 0x8, RZ ;  /* 0x0000000870707810 */ /* 0x000fe40007ffe0ff */
[----:B------:R-:W-:Y:S02]  /*50b0*/  IADD3 R113, PT, PT, R113, 0x8, RZ ;  /* 0x0000000871717810 */ /* 0x000fe40007ffe0ff */
[----:B------:R-:W-:Y:S02]  /*50c0*/  IADD3 R114, PT, PT, R114, 0x8, RZ ;  /* 0x0000000872727810 */ /* 0x000fe40007ffe0ff */
[----:B------:R-:W-:Y:S02]  /*50d0*/  IADD3 R115, PT, PT, R115, 0x8, RZ ;  /* 0x0000000873737810 */ /* 0x000fe40007ffe0ff */
[----:B------:R-:W-:Y:S01]  /*50e0*/  IADD3 R116, PT, PT, R116, 0x8, RZ ;  /* 0x0000000874747810 */ /* 0x000fe20007ffe0ff */
[----:B------:R-:W-:Y:S06]  /*50f0*/  BAR.SYNC.DEFER_BLOCKING 0x0 ;  /* 0x0000000000007b1d */ /* 0x000fec0000010000 */
[----:B------:R-:W-:Y:S05]  /*5100*/  BRA.U UP0, `(.L_x_1) ;  /* 0xffffffd900807547 */ /* 0x000fea000b83ffff */
.L_x_0:
[----:B------:R-:W-:Y:S01]  /*5110*/  SHF.L.U32 R3, R123, 0x1, RZ ;  /* 0x000000017b037819 */ /* 0x000fe200000006ff */
[----:B------:R-:W1:Y:S01]  /*5120*/  S2R R13, SR_TID.X ;  /* 0x00000000000d7919 */ /* 0x000e620000002100 */
[----:B------:R-:W2:Y:S01]  /*5130*/  S2UR UR5, SR_CgaCtaId ;  /* 0x00000000000579c3 */ /* 0x000ea20000008800 */
[----:B------:R-:W3:Y:S01]  /*5140*/  LDCU UR8, c[0x0][0x3a0] ;  /* 0x00007400ff0877ac */ /* 0x000ee20008000800 */
[----:B------:R-:W-:Y:S01]  /*5150*/  LOP3.LUT R3, R3, 0x1c, RZ, 0xc0, !PT ;  /* 0x0000001c03037812 */ /* 0x000fe200078ec0ff */
[----:B------:R-:W4:Y:S01]  /*5160*/  S2R R10, SR_TID.X ;  /* 0x00000000000a7919 */ /* 0x000f220000002100 */
[--C-:B------:R-:W-:Y:S01]  /*5170*/  SHF.R.U32.HI R12, RZ, 0x3, R123.reuse ;  /* 0x00000003ff0c7819 */ /* 0x100fe2000001167b */
[----:B------:R-:W5:Y:S01]  /*5180*/  LDCU UR9, c[0x0][0x398] ;  /* 0x00007300ff0977ac */ /* 0x000f620008000800 */
[----:B------:R-:W-:Y:S01]  /*5190*/  LOP3.LUT R8, R3, 0x20, R123, 0xf8, !PT ;  /* 0x0000002003087812 */ /* 0x000fe200078ef87b */
[----:B------:R-:W-:Y:S01]  /*51a0*/  BSSY.RECONVERGENT B0, `(.L_x_2) ;  /* 0x0000055000007945 */ /* 0x000fe20003800200 */
[----:B------:R-:W0:Y:S01]  /*51b0*/  S2R R3, SR_TID.X ;  /* 0x0000000000037919 */ /* 0x000e220000002100 */
[----:B------:R-:W-:Y:S01]  /*51c0*/  LOP3.LUT R11, R123, 0x7, RZ, 0xc0, !PT ;  /* 0x000000077b0b7812 */ /* 0x000fe200078ec0ff */
[----:B------:R-:W-:Y:S01]  /*51d0*/  UMOV UR4, 0x400 ;  /* 0x0000040000047882 */ /* 0x000fe20000000000 */
[----:B------:R-:W-:Y:S01]  /*51e0*/  SHF.L.U32 R0, R12, 0x2, RZ ;  /* 0x000000020c007819 */ /* 0x000fe200000006ff */
[----:B------:R-:W-:Y:S01]  /*51f0*/  UIADD3 UR4, UPT, UPT, UR4, 0x2080, URZ ;  /* 0x0000208004047890 */ /* 0x000fe2000fffe0ff */
[----:B------:R-:W-:-:S02]  /*5200*/  LEA R122, R11, R122, 0x2 ;  /* 0x0000007a0b7a7211 */ /* 0x000fc400078e10ff */
[----:B------:R-:W-:Y:S02]  /*5210*/  SHF.R.U32.HI R123, RZ, 0x4, R123 ;  /* 0x00000004ff7b7819 */ /* 0x000fe4000001167b */
[----:B------:R-:W-:Y:S02]  /*5220*/  LOP3.LUT R9, R0, 0xc, RZ, 0xc0, !PT ;  /* 0x0000000c00097812 */ /* 0x000fe400078ec0ff */
[----:B------:R-:W-:-:S04]  /*5230*/  LOP3.LUT R2, R123, 0xc, RZ, 0xc0, !PT ;  /* 0x0000000c7b027812 */ /* 0x000fc800078ec0ff */
[----:B------:R-:W-:Y:S01]  /*5240*/  LOP3.LUT R125, R125, R2, RZ, 0xfc, !PT ;  /* 0x000000027d7d7212 */ /* 0x000fe200078efcff */
[----:B--2---:R-:W-:-:S06]  /*5250*/  ULEA UR4, UR5, UR4, 0x18 ;  /* 0x0000000405047291 */ /* 0x004fcc000f8ec0ff */
[----:B------:R-:W-:Y:S02]  /*5260*/  LEA R125, R125, UR4, 0x8 ;  /* 0x000000047d7d7c11 */ /* 0x000fe4000f8e40ff */
[----:B-1----:R-:W-:Y:S02]  /*5270*/  SHF.L.U32 R13, R13, 0x1, RZ ;  /* 0x000000010d0d7819 */ /* 0x002fe400000006ff */
[----:B----4-:R-:W-:Y:S02]  /*5280*/  SHF.R.U32.HI R10, RZ, 0x1, R10 ;  /* 0x00000001ff0a7819 */ /* 0x010fe4000001160a */
[----:B------:R-:W-:Y:S02]  /*5290*/  LOP3.LUT R13, R13, 0x40, RZ, 0xc0, !PT ;  /* 0x000000400d0d7812 */ /* 0x000fe400078ec0ff */
[----:B------:R-:W-:Y:S02]  /*52a0*/  LOP3.LUT R10, R10, 0x60, RZ, 0xc0, !PT ;  /* 0x000000600a0a7812 */ /* 0x000fe400078ec0ff */
[----:B0-----:R-:W-:-:S02]  /*52b0*/  SHF.R.U32.HI R3, RZ, 0x5, R3 ;  /* 0x00000005ff037819 */ /* 0x001fc40000011603 */
[----:B------:R-:W-:Y:S02]  /*52c0*/  IADD3 R0, PT, PT, R13, R122, RZ ;  /* 0x0000007a0d007210 */ /* 0x000fe40007ffe0ff */
[----:B------:R-:W-:Y:S02]  /*52d0*/  SHF.L.U32 R3, R3, 0x7, RZ ;  /* 0x0000000703037819 */ /* 0x000fe400000006ff */
[----:B------:R-:W-:Y:S02]  /*52e0*/  IADD3 R9, PT, PT, R9, R10, R124 ;  /* 0x0000000a09097210 */ /* 0x000fe40007ffe07c */
[----:B---3--:R-:W-:Y:S02]  /*52f0*/  ISETP.GE.AND P0, PT, R0, UR8, PT ;  /* 0x0000000800007c0c */ /* 0x008fe4000bf06270 */
[----:B------:R-:W-:Y:S02]  /*5300*/  LOP3.LUT R10, R3, 0x80, RZ, 0xc0, !PT ;  /* 0x00000080030a7812 */ /* 0x000fe400078ec0ff */
[----:B------:R-:W-:-:S02]  /*5310*/  LOP3.LUT R3, R2, 0x3, R12, 0xf8, !PT ;  /* 0x0000000302037812 */ /* 0x000fc400078ef80c */
[----:B-----5:R-:W-:Y:S02]  /*5320*/  ISETP.LT.AND P0, PT, R9, UR9, !P0 ;  /* 0x0000000909007c0c */ /* 0x020fe4000c701270 */
[----:B------:R-:W-:Y:S02]  /*5330*/  LEA R10, R11, R10, 0x4 ;  /* 0x0000000a0b0a7211 */ /* 0x000fe400078e20ff */
[----:B------:R-:W-:Y:S02]  /*5340*/  LEA R3, R3, UR4, 0x8 ;  /* 0x0000000403037c11 */ /* 0x000fe4000f8e40ff */
[----:B------:R-:W-:Y:S02]  /*5350*/  LEA R2, R8, R125, 0x2 ;  /* 0x0000007d08027211 */ /* 0x000fe400078e10ff */
[----:B------:R-:W-:Y:S02]  /*5360*/  IADD3 R3, PT, PT, R3, R10, RZ ;  /* 0x0000000a03037210 */ /* 0x000fe40007ffe0ff */
[----:B------:R-:W-:Y:S01]  /*5370*/  ISETP.GE.AND P1, PT, R0, UR8, PT ;  /* 0x0000000800007c0c */ /* 0x000fe2000bf26270 */
[----:B------:R0:W-:Y:S01]  /*5380*/  STS.128 [R2], R56 ;  /* 0x0000003802007388 */ /* 0x0001e20000000c00 */
[----:B------:R-:W-:-:S03]  /*5390*/  NOP ;  /* 0x0000000000007918 */ /* 0x000fc60000000000 */
[----:B------:R-:W1:Y:S01]  /*53a0*/  @P0 LDS.128 R16, [R3] ;  /* 0x0000000003100984 */ /* 0x000e620000000c00 */
[----:B------:R-:W2:Y:S01]  /*53b0*/  @P0 LDC.64 R10, c[0x0][0x390] ;  /* 0x0000e400ff0a0b82 */ /* 0x000ea20000000a00 */
[C---:B------:R-:W-:Y:S01]  /*53c0*/  IADD3 R15, PT, PT, R9.reuse, 0x1, RZ ;  /* 0x00000001090f7810 */ /* 0x040fe20007ffe0ff */
[----:B------:R-:W-:Y:S01]  /*53d0*/  @P0 IMAD R13, R9, UR8, R0 ;  /* 0x00000008090d0c24 */ /* 0x000fe2000f8e0200 */
[----:B------:R-:W-:Y:S02]  /*53e0*/  IADD3 R8, PT, PT, R0, 0x20, RZ ;  /* 0x0000002000087810 */ /* 0x000fe40007ffe0ff */
[----:B------:R-:W-:Y:S02]  /*53f0*/  ISETP.GE.OR P2, PT, R15, UR9, P1 ;  /* 0x000000090f007c0c */ /* 0x000fe40008f46670 */
[----:B0-----:R-:W-:-:S11]  /*5400*/  IADD3 R59, PT, PT, R9, 0x2, RZ ;  /* 0x00000002093b7810 */ /* 0x001fd60007ffe0ff */
[----:B------:R-:W-:Y:S02]  /*5410*/  @!P2 IMAD R57, R15, UR8, R0 ;  /* 0x000000080f39ac24 */ /* 0x000fe4000f8e0200 */
[----:B--2---:R-:W-:Y:S02]  /*5420*/  @P0 IMAD.WIDE R10, R13, 0x4, R10 ;  /* 0x000000040d0a0825 */ /* 0x004fe400078e020a */
[----:B------:R-:W0:Y:S03]  /*5430*/  @!P2 LDC.64 R12, c[0x0][0x390] ;  /* 0x0000e400ff0cab82 */ /* 0x000e260000000a00 */
[----:B-1----:R1:W-:Y:S01]  /*5440*/  @P0 STG.E.128 desc[UR6][R10.64], R16 ;  /* 0x000000100a000986 */ /* 0x0023e2000c101d06 */
[----:B------:R-:W-:-:S03]  /*5450*/  NOP ;  /* 0x0000000000007918 */ /* 0x000fc60000000000 */
[----:B------:R-:W-:Y:S01]  /*5460*/  STS.128 [R2], R52 ;  /* 0x0000003402007388 */ /* 0x000fe20000000c00 */
[----:B------:R-:W-:-:S03]  /*5470*/  NOP ;  /* 0x0000000000007918 */ /* 0x000fc60000000000 */
[----:B------:R-:W2:Y:S01]  /*5480*/  @!P2 LDS.128 R64, [R3] ;  /* 0x000000000340a984 */ /* 0x000ea20000000c00 */
[----:B------:R-:W-:Y:S01]  /*5490*/  ISETP.GE.OR P0, PT, R59, UR9, P1 ;  /* 0x000000093b007c0c */ /* 0x000fe20008f06670 */
[----:B0-----:R-:W-:Y:S01]  /*54a0*/  @!P2 IMAD.WIDE R12, R57, 0x4, R12 ;  /* 0x00000004390ca825 */ /* 0x001fe200078e020c */
[----:B-1----:R-:W-:-:S11]  /*54b0*/  IADD3 R19, PT, PT, R9, 0x3, RZ ;  /* 0x0000000309137810 */ /* 0x002fd60007ffe0ff */
[----:B------:R-:W0:Y:S01]  /*54c0*/  @!P0 LDC.64 R10, c[0x0][0x390] ;  /* 0x0000e400ff0a8b82 */ /* 0x000e220000000a00 */
[----:B------:R-:W-:-:S04]  /*54d0*/  @!P0 IMAD R17, R59, UR8, R0 ;  /* 0x000000083b118c24 */ /* 0x000fc8000f8e0200 */
[----:B0-----:R-:W-:Y:S01]  /*54e0*/  @!P0 IMAD.WIDE R10, R17, 0x4, R10 ;  /* 0x00000004110a8825 */ /* 0x001fe200078e020a */
[----:B--2---:R0:W-:Y:S01]  /*54f0*/  @!P2 STG.E.128 desc[UR6][R12.64], R64 ;  /* 0x000000400c00a986 */ /* 0x0041e2000c101d06 */
[----:B------:R-:W-:-:S03]  /*5500*/  NOP ;  /* 0x0000000000007918 */ /* 0x000fc60000000000 */
[----:B------:R-:W-:Y:S01]  /*5510*/  STS.128 [R2], R48 ;  /* 0x0000003002007388 */ /* 0x000fe20000000c00 */
[----:B------:R-:W-:-:S03]  /*5520*/  NOP ;  /* 0x0000000000007918 */ /* 0x000fc60000000000 */
[----:B------:R-:W1:Y:S01]  /*5530*/  @!P0 LDS.128 R52, [R3] ;  /* 0x0000000003348984 */ /* 0x000e620000000c00 */
[----:B------:R-:W-:-:S13]  /*5540*/  ISETP.GE.OR P2, PT, R19, UR9, P1 ;  /* 0x0000000913007c0c */ /* 0x000fda0008f46670 */
[----:B0-----:R-:W0:Y:S01]  /*5550*/  @!P2 LDC.64 R12, c[0x0][0x390] ;  /* 0x0000e400ff0cab82 */ /* 0x001e220000000a00 */
[----:B------:R-:W-:-:S04]  /*5560*/  @!P2 IMAD R17, R19, UR8, R0 ;  /* 0x000000081311ac24 */ /* 0x000fc8000f8e0200 */
[----:B0-----:R-:W-:Y:S01]  /*5570*/  @!P2 IMAD.WIDE R12, R17, 0x4, R12 ;  /* 0x00000004110ca825 */ /* 0x001fe200078e020c */
[----:B-1----:R-:W-:Y:S01]  /*5580*/  @!P0 STG.E.128 desc[UR6][R10.64], R52 ;  /* 0x000000340a008986 */ /* 0x002fe2000c101d06 */
[----:B------:R-:W-:-:S03]  /*5590*/  NOP ;  /* 0x0000000000007918 */ /* 0x000fc60000000000 */
[----:B------:R-:W-:Y:S01]  /*55a0*/  STS.128 [R2], R44 ;  /* 0x0000002c02007388 */ /* 0x000fe20000000c00 */
[----:B------:R-:W-:-:S03]  /*55b0*/  NOP ;  /* 0x0000000000007918 */ /* 0x000fc60000000000 */
[----:B------:R-:W0:Y:S01]  /*55c0*/  @!P2 LDS.128 R48, [R3] ;  /* 0x000000000330a984 */ /* 0x000e220000000c00 */
[----:B------:R-:W-:-:S04]  /*55d0*/  ISETP.GE.AND P0, PT, R8, UR8, PT ;  /* 0x0000000808007c0c */ /* 0x000fc8000bf06270 */
[----:B------:R-:W-:Y:S02]  /*55e0*/  ISETP.GE.OR P4, PT, R9, UR9, P0 ;  /* 0x0000000909007c0c */ /* 0x000fe40008786670 */
[----:B------:R-:W-:Y:S01]  /*55f0*/  ISETP.GE.OR P3, PT, R15, UR9, P0 ;  /* 0x000000090f007c0c */ /* 0x000fe20008766670 */
[----:B0-----:R0:W-:Y:S01]  /*5600*/  @!P2 STG.E.128 desc[UR6][R12.64], R48 ;  /* 0x000000300c00a986 */ /* 0x0011e2000c101d06 */
[----:B------:R-:W-:-:S03]  /*5610*/  NOP ;  /* 0x0000000000007918 */ /* 0x000fc60000000000 */
[----:B------:R0:W-:Y:S01]  /*5620*/  STS.128 [R2], R24 ;  /* 0x0000001802007388 */ /* 0x0001e20000000c00 */
[----:B------:R-:W-:Y:S01]  /*5630*/  ISETP.GE.OR P2, PT, R59, UR9, P0 ;  /* 0x000000093b007c0c */ /* 0x000fe20008746670 */
[----:B------:R-:W-:-:S04]  /*5640*/  NOP ;  /* 0x0000000000007918 */ /* 0x000fc80000000000 */
[----:B------:R-:W-:Y:S08]  /*5650*/  @P4 BRA `(.L_x_3) ;  /* 0x0000000000244947 */ /* 0x000ff00003800000 */
[----:B0-----:R-:W0:Y:S01]  /*5660*/  LDS.128 R24, [R3] ;  /* 0x0000000003187984 */ /* 0x001e220000000c00 */
[----:B------:R-:W1:Y:S01]  /*5670*/  LDCU.64 UR4, c[0x0][0x390] ;  /* 0x00007200ff0477ac */ /* 0x000e620008000a00 */
[----:B------:R-:W-:Y:S01]  /*5680*/  IMAD R11, R9, UR8, RZ ;  /* 0x00000008090b7c24 */ /* 0x000fe2000f8e02ff */
[----:B------:R-:W-:-:S04]  /*5690*/  SHF.R.S32.HI R8, RZ, 0x1f, R0 ;  /* 0x0000001fff087819 */ /* 0x000fc80000011400 */
[----:B------:R-:W-:-:S04]  /*56a0*/  IADD3 R12, P4, PT, R0, R11, RZ ;  /* 0x0000000b000c7210 */ /* 0x000fc80007f9e0ff */
[----:B------:R-:W-:Y:S02]  /*56b0*/  LEA.HI.X.SX32 R11, R11, R8, 0x1, P4 ;  /* 0x000000080b0b7211 */ /* 0x000fe400020f0eff */
[----:B-1----:R-:W-:-:S04]  /*56c0*/  LEA R10, P4, R12, UR4, 0x2 ;  /* 0x000000040c0a7c11 */ /* 0x002fc8000f8810ff */
[----:B------:R-:W-:-:S05]  /*56d0*/  LEA.HI.X R11, R12, UR5, R11, 0x2, P4 ;  /* 0x000000050c0b7c11 */ /* 0x000fca000a0f140b */
[----:B0-----:R1:W-:Y:S04]  /*56e0*/  STG.E.128 desc[UR6][R10.64+0x80], R24 ;  /* 0x000080180a007986 */ /* 0x0013e8000c101d06 */
.L_x_3:
[----:B------:R-:W-:Y:S05]  /*56f0*/  BSYNC.RECONVERGENT B0 ;  /* 0x0000000000007941 */ /* 0x000fea0003800200 */
.L_x_2:
[----:B------:R-:W-:Y:S01]  /*5700*/  NOP ;  /* 0x0000000000007918 */ /* 0x000fe20000000000 */
[----:B------:R2:W-:Y:S01]  /*5710*/  STS.128 [R2], R20 ;  /* 0x0000001402007388 */ /* 0x0005e20000000c00 */
[----:B------:R-:W-:Y:S01]  /*5720*/  BSSY.RECONVERGENT B0, `(.L_x_4) ;  /* 0x000000d000007945 */ /* 0x000fe20003800200 */
[----:B------:R-:W-:Y:S01]  /*5730*/  IADD3 R17, PT, PT, R9, 0x10, RZ ;  /* 0x0000001009117810 */ /* 0x000fe20007ffe0ff */
[----:B------:R-:W-:Y:S02]  /*5740*/  NOP ;  /* 0x0000000000007918 */ /* 0x000fe40000000000 */
[----:B------:R-:W-:Y:S05]  /*5750*/  @P3 BRA `(.L_x_5) ;  /* 0x0000000000243947 */ /* 0x000fea0003800000 */
[----:B--2---:R-:W2:Y:S01]  /*5760*/  LDS.128 R20, [R3] ;  /* 0x0000000003147984 */ /* 0x004ea20000000c00 */
[----:B------:R-:W3:Y:S01]  /*5770*/  LDCU.64 UR4, c[0x0][0x390] ;  /* 0x00007200ff0477ac */ /* 0x000ee20008000a00 */
[----:B------:R-:W-:-:S05]  /*5780*/  IMAD R15, R15, UR8, RZ ;  /* 0x000000080f0f7c24 */ /* 0x000fca000f8e02ff */
[----:B-1----:R-:W-:Y:S02]  /*5790*/  SHF.R.S32.HI R11, RZ, 0x1f, R15 ;  /* 0x0000001fff0b7819 */ /* 0x002fe4000001140f */
[----:B------:R-:W-:-:S04]  /*57a0*/  IADD3 R15, P3, PT, R0, R15, RZ ;  /* 0x0000000f000f7210 */ /* 0x000fc80007f7e0ff */
[----:B------:R-:W-:Y:S02]  /*57b0*/  LEA.HI.X.SX32 R8, R0, R11, 0x1, P3 ;  /* 0x0000000b00087211 */ /* 0x000fe400018f0eff */
[----:B---3--:R-:W-:-:S04]  /*57c0*/  LEA R10, P3, R15, UR4, 0x2 ;  /* 0x000000040f0a7c11 */ /* 0x008fc8000f8610ff */
[----:B------:R-:W-:-:S05]  /*57d0*/  LEA.HI.X R11, R15, UR5, R8, 0x2, P3 ;  /* 0x000000050f0b7c11 */ /* 0x000fca00098f1408 */
[----:B--2---:R3:W-:Y:S04]  /*57e0*/  STG.E.128 desc[UR6][R10.64+0x80], R20 ;  /* 0x000080140a007986 */ /* 0x0047e8000c101d06 */
.L_x_5:
[----:B------:R-:W-:Y:S05]  /*57f0*/  BSYNC.RECONVERGENT B0 ;  /* 0x0000000000007941 */ /* 0x000fea0003800200 */
.L_x_4:
[----:B------:R-:W-:Y:S01]  /*5800*/  NOP ;  /* 0x0000000000007918 */ /* 0x000fe20000000000 */
[----:B------:R4:W-:Y:S01]  /*5810*/  STS.128 [R2], R72 ;  /* 0x0000004802007388 */ /* 0x0009e20000000c00 */
[----:B------:R-:W-:Y:S01]  /*5820*/  BSSY.RECONVERGENT B0, `(.L_x_6) ;  /* 0x000000e000007945 */ /* 0x000fe20003800200 */
[----:B------:R-:W-:Y:S02]  /*5830*/  ISETP.GE.OR P4, PT, R19, UR9, P0 ;  /* 0x0000000913007c0c */ /* 0x000fe40008786670 */
[----:B------:R-:W-:Y:S01]  /*5840*/  ISETP.GE.OR P3, PT, R17, UR9, P1 ;  /* 0x0000000911007c0c */ /* 0x000fe20008f66670 */
[----:B------:R-:W-:Y:S01]  /*5850*/  NOP ;  /* 0x0000000000007918 */ /* 0x000fe20000000000 */
[----:B------:R-:W-:Y:S11]  /*5860*/  @P2 BRA `(.L_x_7) ;  /* 0x0000000000242947 */ /* 0x000ff60003800000 */
[----:B0-----:R-:W0:Y:S01]  /*5870*/  LDS.128 R12, [R3] ;  /* 0x00000000030c7984 */ /* 0x001e220000000c00 */
[----:B------:R-:W5:Y:S01]  /*5880*/  LDCU.64 UR4, c[0x0][0x390] ;  /* 0x00007200ff0477ac */ /* 0x000f620008000a00 */
[----:B------:R-:W-:-:S05]  /*5890*/  IMAD R59, R59, UR8, RZ ;  /* 0x000000083b3b7c24 */ /* 0x000fca000f8e02ff */
[----:B-1-3--:R-:W-:Y:S02]  /*58a0*/  SHF.R.S32.HI R11, RZ, 0x1f, R59 ;  /* 0x0000001fff0b7819 */ /* 0x00afe4000001143b */
[----:B------:R-:W-:-:S04]  /*58b0*/  IADD3 R59, P2, PT, R0, R59, RZ ;  /* 0x0000003b003b7210 */ /* 0x000fc80007f5e0ff */
[----:B------:R-:W-:Y:S02]  /*58c0*/  LEA.HI.X.SX32 R8, R0, R11, 0x1, P2 ;  /* 0x0000000b00087211 */ /* 0x000fe400010f0eff */
[----:B-----5:R-:W-:-:S04]  /*58d0*/  LEA R10, P2, R59, UR4, 0x2 ;  /* 0x000000043b0a7c11 */ /* 0x020fc8000f8410ff */
[----:B------:R-:W-:-:S05]  /*58e0*/  LEA.HI.X R11, R59, UR5, R8, 0x2, P2 ;  /* 0x000000053b0b7c11 */ /* 0x000fca00090f1408 */
[----:B0-----:R0:W-:Y:S04]  /*58f0*/  STG.E.128 desc[UR6][R10.64+0x80], R12 ;  /* 0x0000800c0a007986 */ /* 0x0011e8000c101d06 */
.L_x_7:
[----:B------:R-:W-:Y:S05]  /*5900*/  BSYNC.RECONVERGENT B0 ;  /* 0x0000000000007941 */ /* 0x000fea0003800200 */
.L_x_6:
[----:B------:R-:W-:Y:S01]  /*5910*/  NOP ;  /* 0x0000000000007918 */ /* 0x000fe20000000000 */
[----:B------:R0:W-:Y:S01]  /*5920*/  STS.128 [R2], R60 ;  /* 0x0000003c02007388 */ /* 0x0001e20000000c00 */
[----:B------:R-:W-:Y:S01]  /*5930*/  BSSY.RECONVERGENT B0, `(.L_x_8) ;  /* 0x000000c000007945 */ /* 0x000fe20003800200 */
[----:B------:R-:W-:-:S03]  /*5940*/  NOP ;  /* 0x0000000000007918 */ /* 0x000fc60000000000 */
[----:B------:R-:W-:Y:S05]  /*5950*/  @P4 BRA `(.L_x_9) ;  /* 0x0000000000244947 */ /* 0x000fea0003800000 */
        /* <DEDUP_REMOVED lines=9> */
.L_x_9:
[----:B------:R-:W-:Y:S05]  /*59f0*/  BSYNC.RECONVERGENT B0 ;  /* 0x0000000000007941 */ /* 0x000fea0003800200 */
.L_x_8:
[----:B------:R-:W-:Y:S01]  /*5a00*/  NOP ;  /* 0x0000000000007918 */ /* 0x000fe20000000000 */
[----:B------:R5:W-:Y:S01]  /*5a10*/  STS.128 [R2], R40 ;  /* 0x0000002802007388 */ /* 0x000be20000000c00 */
[----:B------:R-:W-:-:S03]  /*5a20*/  NOP ;  /* 0x0000000000007918 */ /* 0x000fc60000000000 */
[----:B--23--:R-:W2:Y:S01]  /*5a30*/  @!P3 LDS.128 R20, [R3] ;  /* 0x000000000314b984 */ /* 0x00cea20000000c00 */
[----:B01----:R-:W0:Y:S01]  /*5a40*/  @!P3 LDC.64 R10, c[0x0][0x390] ;  /* 0x0000e400ff0abb82 */ /* 0x003e220000000a00 */
[----:B------:R-:W-:Y:S01]  /*5a50*/  IADD3 R15, PT, PT, R9, 0x11, RZ ;  /* 0x00000011090f7810 */ /* 0x000fe20007ffe0ff */
[----:B------:R-:W-:Y:S01]  /*5a60*/  @!P3 IMAD R13, R17, UR8, R0 ;  /* 0x00000008110dbc24 */ /* 0x000fe2000f8e0200 */
[----:B------:R-:W-:Y:S02]  /*5a70*/  BSSY.RECONVERGENT B0, `(.L_x_10) ;  /* 0x0000030000007945 */ /* 0x000fe40003800200 */
[----:B------:R-:W-:Y:S02]  /*5a80*/  ISETP.GE.OR P2, PT, R15, UR9, P1 ;  /* 0x000000090f007c0c */ /* 0x000fe40008f46670 */
[----:B-----5:R-:W-:-:S11]  /*5a90*/  IADD3 R41, PT, PT, R9, 0x12, RZ ;  /* 0x0000001209297810 */ /* 0x020fd60007ffe0ff */
[----:B------:R-:W-:Y:S02]  /*5aa0*/  @!P2 IMAD R19, R15, UR8, R0 ;  /* 0x000000080f13ac24 */ /* 0x000fe4000f8e0200 */
[----:B0-----:R-:W-:Y:S02]  /*5ab0*/  @!P3 IMAD.WIDE R10, R13, 0x4, R10 ;  /* 0x000000040d0ab825 */ /* 0x001fe400078e020a */
[----:B------:R-:W0:Y:S03]  /*5ac0*/  @!P2 LDC.64 R12, c[0x0][0x390] ;  /* 0x0000e400ff0cab82 */ /* 0x000e260000000a00 */
[----:B--2---:R-:W-:Y:S01]  /*5ad0*/  @!P3 STG.E.128 desc[UR6][R10.64], R20 ;  /* 0x000000140a00b986 */ /* 0x004fe2000c101d06 */
[----:B------:R-:W-:-:S03]  /*5ae0*/  NOP ;  /* 0x0000000000007918 */ /* 0x000fc60000000000 */
[----:B------:R1:W-:Y:S01]  /*5af0*/  STS.128 [R2], R36 ;  /* 0x0000002402007388 */ /* 0x0003e20000000c00 */
[----:B------:R-:W-:-:S03]  /*5b00*/  NOP ;  /* 0x0000000000007918 */ /* 0x000fc60000000000 */
[----:B------:R-:W2:Y:S01]  /*5b10*/  @!P2 LDS.128 R24, [R3] ;  /* 0x000000000318a984 */ /* 0x000ea20000000c00 */
[----:B------:R-:W-:Y:S01]  /*5b20*/  ISETP.GE.OR P3, PT, R41, UR9, P1 ;  /* 0x0000000929007c0c */ /* 0x000fe20008f66670 */
[----:B0-----:R-:W-:Y:S01]  /*5b30*/  @!P2 IMAD.WIDE R12, R19, 0x4, R12 ;  /* 0x00000004130ca825 */ /* 0x001fe200078e020c */
[----:B-1----:R-:W-:-:S04]  /*5b40*/  IADD3 R37, PT, PT, R9, 0x13, RZ ;  /* 0x0000001309257810 */ /* 0x002fc80007ffe0ff */
[----:B------:R-:W-:-:S07]  /*5b50*/  ISETP.GE.OR P1, PT, R37, UR9, P1 ;  /* 0x0000000925007c0c */ /* 0x000fce0008f26670 */
        /* <DEDUP_REMOVED lines=8> */
[----:B------:R-:W2:Y:S01]  /*5be0*/  @!P1 LDC.64 R10, c[0x0][0x390] ;  /* 0x0000e400ff0a9b82 */ /* 0x000ea20000000a00 */
[----:B------:R-:W-:Y:S01]  /*5bf0*/  ISETP.GE.OR P2, PT, R15, UR9, P0 ;  /* 0x000000090f007c0c */ /* 0x000fe20008746670 */
[----:B0-----:R-:W-:-:S04]  /*5c00*/  @!P1 IMAD R13, R37, UR8, R0 ;  /* 0x00000008250d9c24 */ /* 0x001fc8000f8e0200 */
[----:B--2---:R-:W-:Y:S01]  /*5c10*/  @!P1 IMAD.WIDE R10, R13, 0x4, R10 ;  /* 0x000000040d0a9825 */ /* 0x004fe200078e020a */
[----:B-1----:R-:W-:Y:S01]  /*5c20*/  @!P3 STG.E.128 desc[UR6][R8.64], R20 ;  /* 0x000000140800b986 */ /* 0x002fe2000c101d06 */
[----:B------:R-:W-:-:S03]  /*5c30*/  NOP ;  /* 0x0000000000007918 */ /* 0x000fc60000000000 */
[----:B------:R-:W-:Y:S01]  /*5c40*/  STS.128 [R2], R28 ;  /* 0x0000001c02007388 */ /* 0x000fe20000000c00 */
[----:B------:R-:W-:-:S03]  /*5c50*/  NOP ;  /* 0x0000000000007918 */ /* 0x000fc60000000000 */
[----:B------:R-:W0:Y:S01]  /*5c60*/  @!P1 LDS.128 R24, [R3] ;  /* 0x0000000003189984 */ /* 0x000e220000000c00 */
[----:B------:R-:W-:-:S03]  /*5c70*/  ISETP.GE.OR P3, PT, R17, UR9, P0 ;  /* 0x0000000911007c0c */ /* 0x000fc60008766670 */
        /* <DEDUP_REMOVED lines=8> */
[----:B------:R-:W-:-:S05]  /*5d00*/  IMAD R17, R17, UR8, RZ ;  /* 0x0000000811117c24 */ /* 0x000fca000f8e02ff */
[----:B------:R-:W-:Y:S02]  /*5d10*/  SHF.R.S32.HI R5, RZ, 0x1f, R17 ;  /* 0x0000001fff057819 */ /* 0x000fe40000011411 */
[----:B------:R-:W-:-:S04]  /*5d20*/  IADD3 R17, P3, PT, R0, R17, RZ ;  /* 0x0000001100117210 */ /* 0x000fc80007f7e0ff */
[----:B------:R-:W-:Y:S02]  /*5d30*/  LEA.HI.X.SX32 R6, R0, R5, 0x1, P3 ;  /* 0x0000000500067211 */ /* 0x000fe400018f0eff */
[----:B-1----:R-:W-:-:S04]  /*5d40*/  LEA R4, P3, R17, UR4, 0x2 ;  /* 0x0000000411047c11 */ /* 0x002fc8000f8610ff */
[----:B------:R-:W-:-:S05]  /*5d50*/  LEA.HI.X R5, R17, UR5, R6, 0x2, P3 ;  /* 0x0000000511057c11 */ /* 0x000fca00098f1406 */
[----:B0-----:R1:W-:Y:S04]  /*5d60*/  STG.E.128 desc[UR6][R4.64+0x80], R8 ;  /* 0x0000800804007986 */ /* 0x0013e8000c101d06 */
.L_x_11:
[----:B------:R-:W-:Y:S05]  /*5d70*/  BSYNC.RECONVERGENT B0 ;  /* 0x0000000000007941 */ /* 0x000fea0003800200 */
.L_x_10:
[----:B------:R-:W-:Y:S01]  /*5d80*/  NOP ;  /* 0x0000000000007918 */ /* 0x000fe20000000000 */
[----:B------:R2:W-:Y:S01]  /*5d90*/  STS.128 [R2], R80 ;  /* 0x0000005002007388 */ /* 0x0005e20000000c00 */
[----:B------:R-:W-:Y:S01]  /*5da0*/  BSSY.RECONVERGENT B0, `(.L_x_12) ;  /* 0x000000d000007945 */ /* 0x000fe20003800200 */
[----:B------:R-:W-:Y:S01]  /*5db0*/  ISETP.GE.OR P0, PT, R37, UR9, P0 ;  /* 0x0000000925007c0c */ /* 0x000fe20008706670 */
[----:B------:R-:W-:Y:S02]  /*5dc0*/  NOP ;  /* 0x0000000000007918 */ /* 0x000fe40000000000 */
[----:B------:R-:W-:Y:S10]  /*5dd0*/  @P2 BRA `(.L_x_13) ;  /* 0x0000000000242947 */ /* 0x000ff40003800000 */
[----:B01----:R-:W0:Y:S01]  /*5de0*/  LDS.128 R8, [R3] ;  /* 0x0000000003087984 */ /* 0x003e220000000c00 */
        /* <DEDUP_REMOVED lines=8> */
.L_x_13:
[----:B------:R-:W-:Y:S05]  /*5e70*/  BSYNC.RECONVERGENT B0 ;  /* 0x0000000000007941 */ /* 0x000fea0003800200 */
.L_x_12:
[----:B------:R-:W-:Y:S01]  /*5e80*/  NOP ;  /* 0x0000000000007918 */ /* 0x000fe20000000000 */
[----:B------:R0:W-:Y:S01]  /*5e90*/  STS.128 [R2], R76 ;  /* 0x0000004c02007388 */ /* 0x0001e20000000c00 */
[----:B------:R-:W-:Y:S01]  /*5ea0*/  BSSY.RECONVERGENT B0, `(.L_x_14) ;  /* 0x000000c000007945 */ /* 0x000fe20003800200 */
[----:B------:R-:W-:-:S03]  /*5eb0*/  NOP ;  /* 0x0000000000007918 */ /* 0x000fc60000000000 */
[----:B------:R-:W-:Y:S05]  /*5ec0*/  @P1 BRA `(.L_x_15) ;  /* 0x0000000000241947 */ /* 0x000fea0003800000 */
[----:B01-3--:R-:W0:Y:S01]  /*5ed0*/  LDS.128 R8, [R3] ;  /* 0x0000000003087984 */ /* 0x00be220000000c00 */
        /* <DEDUP_REMOVED lines=8> */
.L_x_15:
[----:B------:R-:W-:Y:S05]  /*5f60*/  BSYNC.RECONVERGENT B0 ;  /* 0x0000000000007941 */ /* 0x000fea0003800200 */
.L_x_14:
        /* <DEDUP_REMOVED lines=14> */
.L_x_17:
[----:B------:R-:W-:Y:S05]  /*6050*/  BSYNC.RECONVERGENT B0 ;  /* 0x0000000000007941 */ /* 0x000fea0003800200 */
.L_x_16:
[----:B------:R-:W-:Y:S01]  /*6060*/  NOP ;  /* 0x0000000000007918 */ /* 0x000fe20000000000 */
[----:B------:R-:W-:Y:S05]  /*6070*/  EXIT ;  /* 0x000000000000794d */ /* 0x000fea0003800000 */
.L_x_18:
[----:B------:R-:W-:-:S00]  /*6080*/  BRA `(.L_x_18) ;  /* 0xfffffffc00fc7947 */ /* 0x000fc0000383ffff */
[----:B------:R-:W-:-:S00]  /*6090*/  NOP ;  /* 0x0000000000007918 */ /* 0x000fc00000000000 */
        /* <DEDUP_REMOVED lines=14> */
.L_x_19:


//--------------------- .nv.shared._Z25sgemm_128x128x8_kernel_v1PKfS0_Pfiii --------------------------
	.section	.nv.shared._Z25sgemm_128x128x8_kernel_v1PKfS0_Pfiii,"aw",@nobits
	.sectionflags	@""
	.align	16
.nv.shared._Z25sgemm_128x128x8_kernel_v1PKfS0_Pfiii:
	.zero		13440


//--------------------- .nv.shared.reserved.0     --------------------------
	.section	.nv.shared.reserved.0,"aw",@nobits
	.weak		__nv_reservedSMEM_offset_0_alias
	.size		__nv_reservedSMEM_offset_0_alias, 0, 64
	.other		__nv_reservedSMEM_offset_0_alias,@"STO_CUDA_RESERVED_SHARED STV_DEFAULT"
__nv_reservedSMEM_offset_0_alias:
	.zero		0
	.zero		64


//--------------------- .nv.constant0._Z25sgemm_128x128x8_kernel_v1PKfS0_Pfiii --------------------------
	.section	.nv.constant0._Z25sgemm_128x128x8_kernel_v1PKfS0_Pfiii,"a",@progbits
	.sectionflags	@""
	.align	4
.nv.constant0._Z25sgemm_128x128x8_kernel_v1PKfS0_Pfiii:
	.zero		932


//--------------------- SYMBOLS --------------------------

	.type		.nv.reservedSmem.offset0,@object
	.size		.nv.reservedSmem.offset0,0x4
	.type		.nv.reservedSmem.cap,@object
	.size		.nv.reservedSmem.cap,0x4
